//
// Generated by LLVM NVPTX Back-End
//

.version 8.3
.target sm_86
.address_size 64

	// .globl	triton_
.extern .shared .align 16 .b8 global_smem[];
.global .align 1 .b8 _$_str[11] = {95, 95, 67, 85, 68, 65, 95, 70, 84, 90};

.visible .entry triton_(
	.param .u64 triton__param_0,
	.param .u64 triton__param_1,
	.param .u64 triton__param_2,
	.param .u64 triton__param_3,
	.param .u64 triton__param_4,
	.param .u64 triton__param_5,
	.param .u32 triton__param_6,
	.param .u32 triton__param_7
)
.maxntid 256, 1, 1
{
	.reg .pred 	%p<61>;
	.reg .b32 	%r<280>;
	.reg .f32 	%f<147>;
	.reg .b64 	%rd<82>;
	.loc	1 18 0
$L__func_begin0:
	.loc	1 18 0

	ld.param.u64 	%rd47, [triton__param_0];
	ld.param.u64 	%rd48, [triton__param_1];
$L__tmp0:
	.loc	1 20 29
	// begin inline asm
	mov.u32 %r1, %ctaid.y;
	// end inline asm
	ld.param.u64 	%rd49, [triton__param_2];
	.loc	1 20 48
	// begin inline asm
	mov.u32 %r2, %ctaid.z;
	// end inline asm
	ld.param.u64 	%rd50, [triton__param_3];
	.loc	1 20 69
	// begin inline asm
	mov.u32 %r3, %nctaid.y;
	// end inline asm
	ld.param.u64 	%rd51, [triton__param_4];
	.loc	1 20 34
	mad.lo.s32 	%r119, %r3, %r2, %r1;
	ld.param.u64 	%rd52, [triton__param_5];
	.loc	1 20 75
	shl.b32 	%r120, %r119, 8;
	ld.param.u32 	%r121, [triton__param_6];
	.loc	1 21 44
	mov.u32 	%r122, %tid.x;
	shl.b32 	%r123, %r122, 2;
	and.b32  	%r124, %r123, 252;
	bfe.u32 	%r125, %r122, 3, 5;
	and.b32  	%r126, %r122, 255;
	.loc	1 21 23
	or.b32  	%r127, %r120, %r124;
	or.b32  	%r128, %r120, %r125;
	or.b32  	%r129, %r128, 32;
	or.b32  	%r130, %r128, 64;
	or.b32  	%r131, %r128, 96;
	or.b32  	%r132, %r128, 128;
	or.b32  	%r133, %r128, 160;
	or.b32  	%r134, %r128, 192;
	or.b32  	%r135, %r128, 224;
	or.b32  	%r136, %r120, %r126;
	.loc	1 22 21
	setp.lt.s32 	%p47, %r127, %r121;
	setp.lt.s32 	%p48, %r128, %r121;
	setp.lt.s32 	%p49, %r129, %r121;
	setp.lt.s32 	%p50, %r130, %r121;
	setp.lt.s32 	%p51, %r131, %r121;
	setp.lt.s32 	%p52, %r132, %r121;
	setp.lt.s32 	%p53, %r133, %r121;
	setp.lt.s32 	%p54, %r134, %r121;
	setp.lt.s32 	%p55, %r135, %r121;
	setp.lt.s32 	%p37, %r136, %r121;
	.loc	1 23 28
	// begin inline asm
	mov.u32 %r4, %ctaid.x;
	// end inline asm
	.loc	1 23 33
	shl.b32 	%r137, %r4, 4;
	.loc	1 24 44
	bfe.u32 	%r138, %r122, 6, 2;
	shl.b32 	%r139, %r122, 1;
	and.b32  	%r140, %r139, 14;
	.loc	1 24 23
	or.b32  	%r141, %r137, %r138;
	or.b32  	%r142, %r141, 4;
	or.b32  	%r143, %r141, 8;
	or.b32  	%r144, %r141, 12;
	or.b32  	%r145, %r137, %r140;
	.loc	1 25 21
	setp.lt.s32 	%p56, %r141, 50;
	setp.lt.s32 	%p57, %r142, 50;
	setp.lt.s32 	%p58, %r143, 50;
	setp.lt.s32 	%p59, %r144, 50;
	setp.lt.s32 	%p60, %r145, 50;
	.loc	1 27 20
	shr.s32 	%r147, %r127, 31;
	shr.u32 	%r148, %r147, 25;
	add.s32 	%r149, %r127, %r148;
	shr.s32 	%r150, %r149, 7;
	bfe.s32 	%r151, %r119, 23, 1;
	shr.u32 	%r152, %r151, 25;
	add.s32 	%r153, %r128, %r152;
	shr.s32 	%r154, %r153, 7;
	add.s32 	%r155, %r129, %r152;
	shr.s32 	%r156, %r155, 7;
	add.s32 	%r157, %r130, %r152;
	shr.s32 	%r158, %r157, 7;
	add.s32 	%r159, %r131, %r152;
	shr.s32 	%r160, %r159, 7;
	add.s32 	%r161, %r132, %r152;
	shr.s32 	%r162, %r161, 7;
	add.s32 	%r163, %r133, %r152;
	shr.s32 	%r164, %r163, 7;
	add.s32 	%r165, %r134, %r152;
	shr.s32 	%r166, %r165, 7;
	add.s32 	%r167, %r135, %r152;
	shr.s32 	%r168, %r167, 7;
	and.b32  	%r169, %r149, -128;
	sub.s32 	%r170, %r127, %r169;
	.loc	1 30 18
	shr.u32 	%r171, %r151, 28;
	.loc	1 29 20
	add.s32 	%r172, %r128, %r171;
	shr.s32 	%r173, %r172, 4;
	add.s32 	%r174, %r129, %r171;
	shr.s32 	%r175, %r174, 4;
	add.s32 	%r176, %r130, %r171;
	shr.s32 	%r177, %r176, 4;
	add.s32 	%r178, %r131, %r171;
	shr.s32 	%r179, %r178, 4;
	add.s32 	%r180, %r132, %r171;
	shr.s32 	%r181, %r180, 4;
	add.s32 	%r182, %r133, %r171;
	shr.s32 	%r183, %r182, 4;
	add.s32 	%r184, %r134, %r171;
	shr.s32 	%r185, %r184, 4;
	add.s32 	%r186, %r135, %r171;
	shr.s32 	%r187, %r186, 4;
	.loc	1 29 26
	shr.u32 	%r188, %r173, 29;
	add.s32 	%r189, %r173, %r188;
	and.b32  	%r190, %r189, -8;
	sub.s32 	%r191, %r173, %r190;
	shr.u32 	%r192, %r175, 29;
	add.s32 	%r193, %r175, %r192;
	and.b32  	%r194, %r193, -8;
	sub.s32 	%r195, %r175, %r194;
	shr.u32 	%r196, %r177, 29;
	add.s32 	%r197, %r177, %r196;
	and.b32  	%r198, %r197, -8;
	sub.s32 	%r199, %r177, %r198;
	shr.u32 	%r200, %r179, 29;
	add.s32 	%r201, %r179, %r200;
	and.b32  	%r202, %r201, -8;
	sub.s32 	%r203, %r179, %r202;
	shr.u32 	%r204, %r181, 29;
	add.s32 	%r205, %r181, %r204;
	and.b32  	%r206, %r205, -8;
	sub.s32 	%r207, %r181, %r206;
	shr.u32 	%r208, %r183, 29;
	add.s32 	%r209, %r183, %r208;
	and.b32  	%r210, %r209, -8;
	sub.s32 	%r211, %r183, %r210;
	shr.u32 	%r212, %r185, 29;
	add.s32 	%r213, %r185, %r212;
	and.b32  	%r214, %r213, -8;
	sub.s32 	%r215, %r185, %r214;
	shr.u32 	%r216, %r187, 29;
	add.s32 	%r217, %r187, %r216;
	and.b32  	%r218, %r217, -8;
	sub.s32 	%r219, %r187, %r218;
	.loc	1 30 18
	add.s32 	%r220, %r136, %r171;
	and.b32  	%r221, %r220, -16;
	sub.s32 	%r222, %r136, %r221;
	.loc	1 32 40
	shl.b32 	%r223, %r141, 7;
	shl.b32 	%r224, %r142, 7;
	shl.b32 	%r225, %r143, 7;
	shl.b32 	%r226, %r144, 7;
	.loc	1 32 36
	mad.lo.s32 	%r227, %r150, 6400, %r170;
	.loc	1 32 47
	add.s32 	%r228, %r227, %r223;
	add.s32 	%r229, %r227, %r224;
	add.s32 	%r230, %r227, %r225;
	add.s32 	%r231, %r227, %r226;
	.loc	1 32 30
	mul.wide.s32 	%rd53, %r228, 4;
	add.s64 	%rd1, %rd47, %rd53;
	mul.wide.s32 	%rd54, %r229, 4;
	add.s64 	%rd2, %rd47, %rd54;
	mul.wide.s32 	%rd55, %r230, 4;
	add.s64 	%rd3, %rd47, %rd55;
	mul.wide.s32 	%rd56, %r231, 4;
	add.s64 	%rd4, %rd47, %rd56;
	.loc	1 32 66
	and.pred  	%p1, %p56, %p47;
	and.pred  	%p2, %p57, %p47;
	and.pred  	%p3, %p58, %p47;
	and.pred  	%p4, %p59, %p47;
	and.pred  	%p5, %p60, %p48;
	and.pred  	%p7, %p49, %p60;
	and.pred  	%p9, %p50, %p60;
	and.pred  	%p11, %p51, %p60;
	and.pred  	%p13, %p52, %p60;
	and.pred  	%p15, %p53, %p60;
	and.pred  	%p17, %p54, %p60;
	and.pred  	%p19, %p55, %p60;
	.loc	1 32 58
	// begin inline asm
	mov.u32 %r5, 0x0;
	mov.u32 %r6, 0x0;
	mov.u32 %r7, 0x0;
	mov.u32 %r8, 0x0;
	@%p1 ld.global.L1::evict_last.v4.b32 { %r5, %r6, %r7, %r8 }, [ %rd1 + 0 ];
	// end inline asm
	// begin inline asm
	mov.u32 %r9, 0x0;
	mov.u32 %r10, 0x0;
	mov.u32 %r11, 0x0;
	mov.u32 %r12, 0x0;
	@%p2 ld.global.L1::evict_last.v4.b32 { %r9, %r10, %r11, %r12 }, [ %rd2 + 0 ];
	// end inline asm
	// begin inline asm
	mov.u32 %r13, 0x0;
	mov.u32 %r14, 0x0;
	mov.u32 %r15, 0x0;
	mov.u32 %r16, 0x0;
	@%p3 ld.global.L1::evict_last.v4.b32 { %r13, %r14, %r15, %r16 }, [ %rd3 + 0 ];
	// end inline asm
	// begin inline asm
	mov.u32 %r17, 0x0;
	mov.u32 %r18, 0x0;
	mov.u32 %r19, 0x0;
	mov.u32 %r20, 0x0;
	@%p4 ld.global.L1::evict_last.v4.b32 { %r17, %r18, %r19, %r20 }, [ %rd4 + 0 ];
	// end inline asm
	mul.lo.s32 	%r232, %r124, 17;
	or.b32  	%r233, %r232, %r138;
	shl.b32 	%r234, %r233, 2;
	mov.u32 	%r235, global_smem;
	add.s32 	%r236, %r235, %r234;
	st.shared.u32 	[%r236], %r5;
	st.shared.u32 	[%r236+68], %r6;
	st.shared.u32 	[%r236+136], %r7;
	st.shared.u32 	[%r236+204], %r8;
	st.shared.u32 	[%r236+16], %r9;
	st.shared.u32 	[%r236+84], %r10;
	st.shared.u32 	[%r236+152], %r11;
	st.shared.u32 	[%r236+220], %r12;
	st.shared.u32 	[%r236+32], %r13;
	st.shared.u32 	[%r236+100], %r14;
	st.shared.u32 	[%r236+168], %r15;
	st.shared.u32 	[%r236+236], %r16;
	st.shared.u32 	[%r236+48], %r17;
	st.shared.u32 	[%r236+116], %r18;
	st.shared.u32 	[%r236+184], %r19;
	st.shared.u32 	[%r236+252], %r20;
	bar.sync 	0;
	mad.lo.s32 	%r237, %r125, 17, %r140;
	shl.b32 	%r238, %r237, 2;
	add.s32 	%r239, %r235, %r238;
	ld.shared.f32 	%f1, [%r239];
	ld.shared.f32 	%f2, [%r239+4];
	ld.shared.f32 	%f3, [%r239+2176];
	ld.shared.f32 	%f4, [%r239+2180];
	ld.shared.f32 	%f5, [%r239+4352];
	ld.shared.f32 	%f6, [%r239+4356];
	ld.shared.f32 	%f7, [%r239+6528];
	ld.shared.f32 	%f8, [%r239+6532];
	ld.shared.f32 	%f9, [%r239+8704];
	ld.shared.f32 	%f10, [%r239+8708];
	ld.shared.f32 	%f11, [%r239+10880];
	ld.shared.f32 	%f12, [%r239+10884];
	ld.shared.f32 	%f13, [%r239+13056];
	ld.shared.f32 	%f14, [%r239+13060];
	ld.shared.f32 	%f15, [%r239+15232];
	ld.shared.f32 	%f16, [%r239+15236];
	.loc	1 33 38
	shl.b32 	%r240, %r145, 3;
	or.b32  	%r241, %r240, 8;
	.loc	1 33 36
	mad.lo.s32 	%r242, %r154, 400, %r191;
	.loc	1 33 45
	add.s32 	%r243, %r242, %r240;
	add.s32 	%r244, %r242, %r241;
	.loc	1 33 36
	mad.lo.s32 	%r245, %r156, 400, %r195;
	.loc	1 33 45
	add.s32 	%r246, %r245, %r240;
	add.s32 	%r247, %r245, %r241;
	.loc	1 33 36
	mad.lo.s32 	%r248, %r158, 400, %r199;
	.loc	1 33 45
	add.s32 	%r249, %r248, %r240;
	add.s32 	%r250, %r248, %r241;
	.loc	1 33 36
	mad.lo.s32 	%r251, %r160, 400, %r203;
	.loc	1 33 45
	add.s32 	%r252, %r251, %r240;
	add.s32 	%r253, %r251, %r241;
	.loc	1 33 36
	mad.lo.s32 	%r254, %r162, 400, %r207;
	.loc	1 33 45
	add.s32 	%r255, %r254, %r240;
	add.s32 	%r256, %r254, %r241;
	.loc	1 33 36
	mad.lo.s32 	%r257, %r164, 400, %r211;
	.loc	1 33 45
	add.s32 	%r258, %r257, %r240;
	add.s32 	%r259, %r257, %r241;
	.loc	1 33 36
	mad.lo.s32 	%r260, %r166, 400, %r215;
	.loc	1 33 45
	add.s32 	%r261, %r260, %r240;
	add.s32 	%r262, %r260, %r241;
	.loc	1 33 36
	mad.lo.s32 	%r263, %r168, 400, %r219;
	.loc	1 33 45
	add.s32 	%r264, %r263, %r240;
	add.s32 	%r265, %r263, %r241;
	.loc	1 33 30
	mul.wide.s32 	%rd57, %r243, 4;
	add.s64 	%rd5, %rd48, %rd57;
	mul.wide.s32 	%rd58, %r244, 4;
	add.s64 	%rd6, %rd48, %rd58;
	mul.wide.s32 	%rd59, %r246, 4;
	add.s64 	%rd7, %rd48, %rd59;
	mul.wide.s32 	%rd60, %r247, 4;
	add.s64 	%rd8, %rd48, %rd60;
	mul.wide.s32 	%rd61, %r249, 4;
	add.s64 	%rd9, %rd48, %rd61;
	mul.wide.s32 	%rd62, %r250, 4;
	add.s64 	%rd10, %rd48, %rd62;
	mul.wide.s32 	%rd63, %r252, 4;
	add.s64 	%rd11, %rd48, %rd63;
	mul.wide.s32 	%rd64, %r253, 4;
	add.s64 	%rd12, %rd48, %rd64;
	mul.wide.s32 	%rd65, %r255, 4;
	add.s64 	%rd13, %rd48, %rd65;
	mul.wide.s32 	%rd66, %r256, 4;
	add.s64 	%rd14, %rd48, %rd66;
	mul.wide.s32 	%rd67, %r258, 4;
	add.s64 	%rd15, %rd48, %rd67;
	mul.wide.s32 	%rd68, %r259, 4;
	add.s64 	%rd16, %rd48, %rd68;
	mul.wide.s32 	%rd69, %r261, 4;
	add.s64 	%rd17, %rd48, %rd69;
	mul.wide.s32 	%rd70, %r262, 4;
	add.s64 	%rd18, %rd48, %rd70;
	mul.wide.s32 	%rd71, %r264, 4;
	add.s64 	%rd19, %rd48, %rd71;
	mul.wide.s32 	%rd72, %r265, 4;
	add.s64 	%rd20, %rd48, %rd72;
	.loc	1 33 55
	// begin inline asm
	mov.u32 %r21, 0x0;
	@%p5 ld.global.L1::evict_last.b32 { %r21 }, [ %rd5 + 0 ];
	// end inline asm
	// begin inline asm
	mov.u32 %r22, 0x0;
	@%p5 ld.global.L1::evict_last.b32 { %r22 }, [ %rd6 + 0 ];
	// end inline asm
	// begin inline asm
	mov.u32 %r23, 0x0;
	@%p7 ld.global.L1::evict_last.b32 { %r23 }, [ %rd7 + 0 ];
	// end inline asm
	// begin inline asm
	mov.u32 %r24, 0x0;
	@%p7 ld.global.L1::evict_last.b32 { %r24 }, [ %rd8 + 0 ];
	// end inline asm
	// begin inline asm
	mov.u32 %r25, 0x0;
	@%p9 ld.global.L1::evict_last.b32 { %r25 }, [ %rd9 + 0 ];
	// end inline asm
	// begin inline asm
	mov.u32 %r26, 0x0;
	@%p9 ld.global.L1::evict_last.b32 { %r26 }, [ %rd10 + 0 ];
	// end inline asm
	// begin inline asm
	mov.u32 %r27, 0x0;
	@%p11 ld.global.L1::evict_last.b32 { %r27 }, [ %rd11 + 0 ];
	// end inline asm
	// begin inline asm
	mov.u32 %r28, 0x0;
	@%p11 ld.global.L1::evict_last.b32 { %r28 }, [ %rd12 + 0 ];
	// end inline asm
	// begin inline asm
	mov.u32 %r29, 0x0;
	@%p13 ld.global.L1::evict_last.b32 { %r29 }, [ %rd13 + 0 ];
	// end inline asm
	// begin inline asm
	mov.u32 %r30, 0x0;
	@%p13 ld.global.L1::evict_last.b32 { %r30 }, [ %rd14 + 0 ];
	// end inline asm
	// begin inline asm
	mov.u32 %r31, 0x0;
	@%p15 ld.global.L1::evict_last.b32 { %r31 }, [ %rd15 + 0 ];
	// end inline asm
	// begin inline asm
	mov.u32 %r32, 0x0;
	@%p15 ld.global.L1::evict_last.b32 { %r32 }, [ %rd16 + 0 ];
	// end inline asm
	// begin inline asm
	mov.u32 %r33, 0x0;
	@%p17 ld.global.L1::evict_last.b32 { %r33 }, [ %rd17 + 0 ];
	// end inline asm
	// begin inline asm
	mov.u32 %r34, 0x0;
	@%p17 ld.global.L1::evict_last.b32 { %r34 }, [ %rd18 + 0 ];
	// end inline asm
	// begin inline asm
	mov.u32 %r35, 0x0;
	@%p19 ld.global.L1::evict_last.b32 { %r35 }, [ %rd19 + 0 ];
	// end inline asm
	// begin inline asm
	mov.u32 %r36, 0x0;
	@%p19 ld.global.L1::evict_last.b32 { %r36 }, [ %rd20 + 0 ];
	// end inline asm
	.loc	1 34 30
	add.s64 	%rd21, %rd49, %rd57;
	add.s64 	%rd22, %rd49, %rd58;
	add.s64 	%rd23, %rd49, %rd59;
	add.s64 	%rd24, %rd49, %rd60;
	add.s64 	%rd25, %rd49, %rd61;
	add.s64 	%rd26, %rd49, %rd62;
	add.s64 	%rd27, %rd49, %rd63;
	add.s64 	%rd28, %rd49, %rd64;
	add.s64 	%rd29, %rd49, %rd65;
	add.s64 	%rd30, %rd49, %rd66;
	add.s64 	%rd31, %rd49, %rd67;
	add.s64 	%rd32, %rd49, %rd68;
	add.s64 	%rd33, %rd49, %rd69;
	add.s64 	%rd34, %rd49, %rd70;
	add.s64 	%rd35, %rd49, %rd71;
	add.s64 	%rd36, %rd49, %rd72;
	.loc	1 34 55
	// begin inline asm
	mov.u32 %r56, 0x0;
	@%p5 ld.global.L1::evict_last.b32 { %r56 }, [ %rd21 + 0 ];
	// end inline asm
	// begin inline asm
	mov.u32 %r59, 0x0;
	@%p5 ld.global.L1::evict_last.b32 { %r59 }, [ %rd22 + 0 ];
	// end inline asm
	// begin inline asm
	mov.u32 %r62, 0x0;
	@%p7 ld.global.L1::evict_last.b32 { %r62 }, [ %rd23 + 0 ];
	// end inline asm
	// begin inline asm
	mov.u32 %r65, 0x0;
	@%p7 ld.global.L1::evict_last.b32 { %r65 }, [ %rd24 + 0 ];
	// end inline asm
	// begin inline asm
	mov.u32 %r68, 0x0;
	@%p9 ld.global.L1::evict_last.b32 { %r68 }, [ %rd25 + 0 ];
	// end inline asm
	// begin inline asm
	mov.u32 %r71, 0x0;
	@%p9 ld.global.L1::evict_last.b32 { %r71 }, [ %rd26 + 0 ];
	// end inline asm
	// begin inline asm
	mov.u32 %r74, 0x0;
	@%p11 ld.global.L1::evict_last.b32 { %r74 }, [ %rd27 + 0 ];
	// end inline asm
	// begin inline asm
	mov.u32 %r77, 0x0;
	@%p11 ld.global.L1::evict_last.b32 { %r77 }, [ %rd28 + 0 ];
	// end inline asm
	// begin inline asm
	mov.u32 %r80, 0x0;
	@%p13 ld.global.L1::evict_last.b32 { %r80 }, [ %rd29 + 0 ];
	// end inline asm
	// begin inline asm
	mov.u32 %r83, 0x0;
	@%p13 ld.global.L1::evict_last.b32 { %r83 }, [ %rd30 + 0 ];
	// end inline asm
	// begin inline asm
	mov.u32 %r86, 0x0;
	@%p15 ld.global.L1::evict_last.b32 { %r86 }, [ %rd31 + 0 ];
	// end inline asm
	// begin inline asm
	mov.u32 %r89, 0x0;
	@%p15 ld.global.L1::evict_last.b32 { %r89 }, [ %rd32 + 0 ];
	// end inline asm
	// begin inline asm
	mov.u32 %r92, 0x0;
	@%p17 ld.global.L1::evict_last.b32 { %r92 }, [ %rd33 + 0 ];
	// end inline asm
	// begin inline asm
	mov.u32 %r95, 0x0;
	@%p17 ld.global.L1::evict_last.b32 { %r95 }, [ %rd34 + 0 ];
	// end inline asm
	// begin inline asm
	mov.u32 %r98, 0x0;
	@%p19 ld.global.L1::evict_last.b32 { %r98 }, [ %rd35 + 0 ];
	// end inline asm
	// begin inline asm
	mov.u32 %r101, 0x0;
	@%p19 ld.global.L1::evict_last.b32 { %r101 }, [ %rd36 + 0 ];
	// end inline asm
	.loc	1 35 31
	mul.wide.s32 	%rd73, %r222, 4;
	add.s64 	%rd37, %rd50, %rd73;
	.loc	1 35 36
	// begin inline asm
	mov.u32 %r53, 0x0;
	@%p37 ld.global.L1::evict_last.b32 { %r53 }, [ %rd37 + 0 ];
	// end inline asm
	.loc	1 36 31
	add.s64 	%rd38, %rd51, %rd73;
	.loc	1 36 36
	// begin inline asm
	mov.u32 %r54, 0x0;
	@%p37 ld.global.L1::evict_last.b32 { %r54 }, [ %rd38 + 0 ];
	// end inline asm
	mov.b32 	%r57, 1098907648;
	.loc	1 39 18
	// begin inline asm
	div.full.f32 %r55, %r56, %r57;
	// end inline asm
	mov.b32 	%f17, %r55;
	// begin inline asm
	div.full.f32 %r58, %r59, %r57;
	// end inline asm
	mov.b32 	%f18, %r58;
	// begin inline asm
	div.full.f32 %r61, %r62, %r57;
	// end inline asm
	mov.b32 	%f19, %r61;
	// begin inline asm
	div.full.f32 %r64, %r65, %r57;
	// end inline asm
	mov.b32 	%f20, %r64;
	// begin inline asm
	div.full.f32 %r67, %r68, %r57;
	// end inline asm
	mov.b32 	%f21, %r67;
	// begin inline asm
	div.full.f32 %r70, %r71, %r57;
	// end inline asm
	mov.b32 	%f22, %r70;
	// begin inline asm
	div.full.f32 %r73, %r74, %r57;
	// end inline asm
	mov.b32 	%f23, %r73;
	// begin inline asm
	div.full.f32 %r76, %r77, %r57;
	// end inline asm
	mov.b32 	%f24, %r76;
	// begin inline asm
	div.full.f32 %r79, %r80, %r57;
	// end inline asm
	mov.b32 	%f25, %r79;
	// begin inline asm
	div.full.f32 %r82, %r83, %r57;
	// end inline asm
	mov.b32 	%f26, %r82;
	// begin inline asm
	div.full.f32 %r85, %r86, %r57;
	// end inline asm
	mov.b32 	%f27, %r85;
	// begin inline asm
	div.full.f32 %r88, %r89, %r57;
	// end inline asm
	mov.b32 	%f28, %r88;
	// begin inline asm
	div.full.f32 %r91, %r92, %r57;
	// end inline asm
	mov.b32 	%f29, %r91;
	// begin inline asm
	div.full.f32 %r94, %r95, %r57;
	// end inline asm
	mov.b32 	%f30, %r94;
	// begin inline asm
	div.full.f32 %r97, %r98, %r57;
	// end inline asm
	mov.b32 	%f31, %r97;
	// begin inline asm
	div.full.f32 %r100, %r101, %r57;
	// end inline asm
	mov.b32 	%f32, %r100;
	.loc	1 41 18
	add.f32 	%f33, %f17, 0f3727C5AC;
	add.f32 	%f34, %f18, 0f3727C5AC;
	add.f32 	%f35, %f19, 0f3727C5AC;
	add.f32 	%f36, %f20, 0f3727C5AC;
	add.f32 	%f37, %f21, 0f3727C5AC;
	add.f32 	%f38, %f22, 0f3727C5AC;
	add.f32 	%f39, %f23, 0f3727C5AC;
	add.f32 	%f40, %f24, 0f3727C5AC;
	add.f32 	%f41, %f25, 0f3727C5AC;
	add.f32 	%f42, %f26, 0f3727C5AC;
	add.f32 	%f43, %f27, 0f3727C5AC;
	add.f32 	%f44, %f28, 0f3727C5AC;
	add.f32 	%f45, %f29, 0f3727C5AC;
	add.f32 	%f46, %f30, 0f3727C5AC;
	add.f32 	%f47, %f31, 0f3727C5AC;
	add.f32 	%f48, %f32, 0f3727C5AC;
	.loc	1 42 27
	rsqrt.approx.ftz.f32 	%f49, %f33;
	rsqrt.approx.ftz.f32 	%f50, %f34;
	rsqrt.approx.ftz.f32 	%f51, %f35;
	rsqrt.approx.ftz.f32 	%f52, %f36;
	rsqrt.approx.ftz.f32 	%f53, %f37;
	rsqrt.approx.ftz.f32 	%f54, %f38;
	rsqrt.approx.ftz.f32 	%f55, %f39;
	rsqrt.approx.ftz.f32 	%f56, %f40;
	rsqrt.approx.ftz.f32 	%f57, %f41;
	rsqrt.approx.ftz.f32 	%f58, %f42;
	rsqrt.approx.ftz.f32 	%f59, %f43;
	rsqrt.approx.ftz.f32 	%f60, %f44;
	rsqrt.approx.ftz.f32 	%f61, %f45;
	rsqrt.approx.ftz.f32 	%f62, %f46;
	rsqrt.approx.ftz.f32 	%f63, %f47;
	rsqrt.approx.ftz.f32 	%f64, %f48;
	.loc	1 33 55
	mov.b32 	%f65, %r36;
	.loc	1 37 18
	sub.f32 	%f66, %f16, %f65;
	.loc	1 33 55
	mov.b32 	%f67, %r35;
	.loc	1 37 18
	sub.f32 	%f68, %f15, %f67;
	.loc	1 33 55
	mov.b32 	%f69, %r34;
	.loc	1 37 18
	sub.f32 	%f70, %f14, %f69;
	.loc	1 33 55
	mov.b32 	%f71, %r33;
	.loc	1 37 18
	sub.f32 	%f72, %f13, %f71;
	.loc	1 33 55
	mov.b32 	%f73, %r32;
	.loc	1 37 18
	sub.f32 	%f74, %f12, %f73;
	.loc	1 33 55
	mov.b32 	%f75, %r31;
	.loc	1 37 18
	sub.f32 	%f76, %f11, %f75;
	.loc	1 33 55
	mov.b32 	%f77, %r30;
	.loc	1 37 18
	sub.f32 	%f78, %f10, %f77;
	.loc	1 33 55
	mov.b32 	%f79, %r29;
	.loc	1 37 18
	sub.f32 	%f80, %f9, %f79;
	.loc	1 33 55
	mov.b32 	%f81, %r28;
	.loc	1 37 18
	sub.f32 	%f82, %f8, %f81;
	.loc	1 33 55
	mov.b32 	%f83, %r27;
	.loc	1 37 18
	sub.f32 	%f84, %f7, %f83;
	.loc	1 33 55
	mov.b32 	%f85, %r26;
	.loc	1 37 18
	sub.f32 	%f86, %f6, %f85;
	.loc	1 33 55
	mov.b32 	%f87, %r25;
	.loc	1 37 18
	sub.f32 	%f88, %f5, %f87;
	.loc	1 33 55
	mov.b32 	%f89, %r24;
	.loc	1 37 18
	sub.f32 	%f90, %f4, %f89;
	.loc	1 33 55
	mov.b32 	%f91, %r23;
	.loc	1 37 18
	sub.f32 	%f92, %f3, %f91;
	.loc	1 33 55
	mov.b32 	%f93, %r22;
	.loc	1 37 18
	sub.f32 	%f94, %f2, %f93;
	.loc	1 33 55
	mov.b32 	%f95, %r21;
	.loc	1 37 18
	sub.f32 	%f96, %f1, %f95;
	.loc	1 36 36
	mov.b32 	%f97, %r54;
	.loc	1 35 36
	mov.b32 	%f98, %r53;
	.loc	1 43 18
	mul.f32 	%f99, %f96, %f49;
	mul.f32 	%f100, %f94, %f50;
	mul.f32 	%f101, %f92, %f51;
	mul.f32 	%f102, %f90, %f52;
	mul.f32 	%f103, %f88, %f53;
	mul.f32 	%f104, %f86, %f54;
	mul.f32 	%f105, %f84, %f55;
	mul.f32 	%f106, %f82, %f56;
	mul.f32 	%f107, %f80, %f57;
	mul.f32 	%f108, %f78, %f58;
	mul.f32 	%f109, %f76, %f59;
	mul.f32 	%f110, %f74, %f60;
	mul.f32 	%f111, %f72, %f61;
	mul.f32 	%f112, %f70, %f62;
	mul.f32 	%f113, %f68, %f63;
	mul.f32 	%f114, %f66, %f64;
	bar.sync 	0;
	mad.lo.s32 	%r266, %r140, 257, %r125;
	shl.b32 	%r267, %r266, 2;
	add.s32 	%r268, %r235, %r267;
	st.shared.f32 	[%r268], %f99;
	st.shared.f32 	[%r268+1028], %f100;
	st.shared.f32 	[%r268+128], %f101;
	st.shared.f32 	[%r268+1156], %f102;
	st.shared.f32 	[%r268+256], %f103;
	st.shared.f32 	[%r268+1284], %f104;
	st.shared.f32 	[%r268+384], %f105;
	st.shared.f32 	[%r268+1412], %f106;
	st.shared.f32 	[%r268+512], %f107;
	st.shared.f32 	[%r268+1540], %f108;
	st.shared.f32 	[%r268+640], %f109;
	st.shared.f32 	[%r268+1668], %f110;
	st.shared.f32 	[%r268+768], %f111;
	st.shared.f32 	[%r268+1796], %f112;
	st.shared.f32 	[%r268+896], %f113;
	st.shared.f32 	[%r268+1924], %f114;
	bar.sync 	0;
	shl.b32 	%r269, %r126, 2;
	add.s32 	%r270, %r235, %r269;
	ld.shared.f32 	%f115, [%r270];
	ld.shared.f32 	%f116, [%r270+1028];
	ld.shared.f32 	%f117, [%r270+2056];
	ld.shared.f32 	%f118, [%r270+3084];
	ld.shared.f32 	%f119, [%r270+4112];
	ld.shared.f32 	%f120, [%r270+5140];
	ld.shared.f32 	%f121, [%r270+6168];
	ld.shared.f32 	%f122, [%r270+7196];
	ld.shared.f32 	%f123, [%r270+8224];
	ld.shared.f32 	%f124, [%r270+9252];
	ld.shared.f32 	%f125, [%r270+10280];
	ld.shared.f32 	%f126, [%r270+11308];
	ld.shared.f32 	%f127, [%r270+12336];
	ld.shared.f32 	%f128, [%r270+13364];
	ld.shared.f32 	%f129, [%r270+14392];
	ld.shared.f32 	%f130, [%r270+15420];
	.loc	1 45 20
	fma.rn.f32 	%f131, %f115, %f98, %f97;
	fma.rn.f32 	%f132, %f116, %f98, %f97;
	fma.rn.f32 	%f133, %f117, %f98, %f97;
	fma.rn.f32 	%f134, %f118, %f98, %f97;
	fma.rn.f32 	%f135, %f119, %f98, %f97;
	fma.rn.f32 	%f136, %f120, %f98, %f97;
	fma.rn.f32 	%f137, %f121, %f98, %f97;
	fma.rn.f32 	%f138, %f122, %f98, %f97;
	fma.rn.f32 	%f139, %f123, %f98, %f97;
	fma.rn.f32 	%f140, %f124, %f98, %f97;
	fma.rn.f32 	%f141, %f125, %f98, %f97;
	fma.rn.f32 	%f142, %f126, %f98, %f97;
	fma.rn.f32 	%f143, %f127, %f98, %f97;
	fma.rn.f32 	%f144, %f128, %f98, %f97;
	fma.rn.f32 	%f145, %f129, %f98, %f97;
	fma.rn.f32 	%f146, %f130, %f98, %f97;
	.loc	1 46 31
	mad.lo.s32 	%r271, %r128, 50, %r145;
	add.s32 	%r272, %r271, 1600;
	add.s32 	%r273, %r271, 3200;
	add.s32 	%r274, %r271, 4800;
	add.s32 	%r275, %r271, 6400;
	add.s32 	%r276, %r271, 8000;
	add.s32 	%r277, %r271, 9600;
	add.s32 	%r278, %r271, 11200;
	.loc	1 46 25
	mul.wide.s32 	%rd74, %r271, 4;
	add.s64 	%rd39, %rd52, %rd74;
	mul.wide.s32 	%rd75, %r272, 4;
	add.s64 	%rd40, %rd52, %rd75;
	mul.wide.s32 	%rd76, %r273, 4;
	add.s64 	%rd41, %rd52, %rd76;
	mul.wide.s32 	%rd77, %r274, 4;
	add.s64 	%rd42, %rd52, %rd77;
	mul.wide.s32 	%rd78, %r275, 4;
	add.s64 	%rd43, %rd52, %rd78;
	mul.wide.s32 	%rd79, %r276, 4;
	add.s64 	%rd44, %rd52, %rd79;
	mul.wide.s32 	%rd80, %r277, 4;
	add.s64 	%rd45, %rd52, %rd80;
	mul.wide.s32 	%rd81, %r278, 4;
	add.s64 	%rd46, %rd52, %rd81;
	.loc	1 46 47
	bar.sync 	0;
	mad.lo.s32 	%r279, %r126, 68, %r235;
	st.shared.f32 	[%r279], %f131;
	st.shared.f32 	[%r279+4], %f132;
	st.shared.f32 	[%r279+8], %f133;
	st.shared.f32 	[%r279+12], %f134;
	st.shared.f32 	[%r279+16], %f135;
	st.shared.f32 	[%r279+20], %f136;
	st.shared.f32 	[%r279+24], %f137;
	st.shared.f32 	[%r279+28], %f138;
	st.shared.f32 	[%r279+32], %f139;
	st.shared.f32 	[%r279+36], %f140;
	st.shared.f32 	[%r279+40], %f141;
	st.shared.f32 	[%r279+44], %f142;
	st.shared.f32 	[%r279+48], %f143;
	st.shared.f32 	[%r279+52], %f144;
	st.shared.f32 	[%r279+56], %f145;
	st.shared.f32 	[%r279+60], %f146;
	bar.sync 	0;
	ld.shared.u32 	%r103, [%r239];
	ld.shared.u32 	%r104, [%r239+4];
	ld.shared.u32 	%r105, [%r239+2176];
	ld.shared.u32 	%r106, [%r239+2180];
	ld.shared.u32 	%r107, [%r239+4352];
	ld.shared.u32 	%r108, [%r239+4356];
	ld.shared.u32 	%r109, [%r239+6528];
	ld.shared.u32 	%r110, [%r239+6532];
	ld.shared.u32 	%r111, [%r239+8704];
	ld.shared.u32 	%r112, [%r239+8708];
	ld.shared.u32 	%r113, [%r239+10880];
	ld.shared.u32 	%r114, [%r239+10884];
	ld.shared.u32 	%r115, [%r239+13056];
	ld.shared.u32 	%r116, [%r239+13060];
	ld.shared.u32 	%r117, [%r239+15232];
	ld.shared.u32 	%r118, [%r239+15236];
	// begin inline asm
	@%p5 st.global.v2.b32 [ %rd39 + 0 ], { %r103, %r104 };
	// end inline asm
	// begin inline asm
	@%p7 st.global.v2.b32 [ %rd40 + 0 ], { %r105, %r106 };
	// end inline asm
	// begin inline asm
	@%p9 st.global.v2.b32 [ %rd41 + 0 ], { %r107, %r108 };
	// end inline asm
	// begin inline asm
	@%p11 st.global.v2.b32 [ %rd42 + 0 ], { %r109, %r110 };
	// end inline asm
	// begin inline asm
	@%p13 st.global.v2.b32 [ %rd43 + 0 ], { %r111, %r112 };
	// end inline asm
	// begin inline asm
	@%p15 st.global.v2.b32 [ %rd44 + 0 ], { %r113, %r114 };
	// end inline asm
	// begin inline asm
	@%p17 st.global.v2.b32 [ %rd45 + 0 ], { %r115, %r116 };
	// end inline asm
	// begin inline asm
	@%p19 st.global.v2.b32 [ %rd46 + 0 ], { %r117, %r118 };
	// end inline asm
	.loc	1 46 4
	ret;
$L__tmp1:
$L__func_end0:

}
	.file	1 "/home/admin/zy429782/fx_experiments/torch_aot_tool/dynamicLib_7622_gpu_torch260/ak/cak5b7ifbyysgpn6c4plcw4cu6dwygnrwa7semwtfe7p7vo3ijno.py"
	.section	.debug_abbrev
	{
.b8 1
.b8 17
.b8 0
.b8 37
.b8 8
.b8 19
.b8 5
.b8 3
.b8 8
.b8 16
.b8 6
.b8 27
.b8 8
.b8 17
.b8 1
.b8 18
.b8 1
.b8 0
.b8 0
.b8 0
	}
	.section	.debug_info
	{
.b32 176
.b8 2
.b8 0
.b32 .debug_abbrev
.b8 8
.b8 1
.b8 116
.b8 114
.b8 105
.b8 116
.b8 111
.b8 110
.b8 0
.b8 2
.b8 0
.b8 99
.b8 97
.b8 107
.b8 53
.b8 98
.b8 55
.b8 105
.b8 102
.b8 98
.b8 121
.b8 121
.b8 115
.b8 103
.b8 112
.b8 110
.b8 54
.b8 99
.b8 52
.b8 112
.b8 108
.b8 99
.b8 119
.b8 52
.b8 99
.b8 117
.b8 54
.b8 100
.b8 119
.b8 121
.b8 103
.b8 110
.b8 114
.b8 119
.b8 97
.b8 55
.b8 115
.b8 101
.b8 109
.b8 119
.b8 116
.b8 102
.b8 101
.b8 55
.b8 112
.b8 55
.b8 118
.b8 111
.b8 51
.b8 105
.b8 106
.b8 110
.b8 111
.b8 46
.b8 112
.b8 121
.b8 0
.b32 .debug_line
.b8 47
.b8 104
.b8 111
.b8 109
.b8 101
.b8 47
.b8 97
.b8 100
.b8 109
.b8 105
.b8 110
.b8 47
.b8 122
.b8 121
.b8 52
.b8 50
.b8 57
.b8 55
.b8 56
.b8 50
.b8 47
.b8 102
.b8 120
.b8 95
.b8 101
.b8 120
.b8 112
.b8 101
.b8 114
.b8 105
.b8 109
.b8 101
.b8 110
.b8 116
.b8 115
.b8 47
.b8 116
.b8 111
.b8 114
.b8 99
.b8 104
.b8 95
.b8 97
.b8 111
.b8 116
.b8 95
.b8 116
.b8 111
.b8 111
.b8 108
.b8 47
.b8 100
.b8 121
.b8 110
.b8 97
.b8 109
.b8 105
.b8 99
.b8 76
.b8 105
.b8 98
.b8 95
.b8 55
.b8 54
.b8 50
.b8 50
.b8 95
.b8 103
.b8 112
.b8 117
.b8 95
.b8 116
.b8 111
.b8 114
.b8 99
.b8 104
.b8 50
.b8 54
.b8 48
.b8 47
.b8 97
.b8 107
.b8 0
.b64 $L__func_begin0
.b64 $L__func_end0
	}
	.section	.debug_loc	{	}


// ===== COMPILED SASS (sm_100) =====

	.target	sm_100

	.elftype	@"ET_EXEC"


//--------------------- .note.nv.tkinfo           --------------------------
	.section	.note.nv.tkinfo,"",@"SHT_NOTE"
	.sectionflags	@"SHF_NOTE_NV_TKINFO"
	.tkinfo
        /*0018*/ 	.word	0x00000002
        /*0030*/ 	.string	""
        /*0030*/ 	.string	"ptxas"
        /*0030*/ 	.string	"Cuda compilation tools, release 13.0, V13.0.88"
        /*0030*/ 	.string	"Build cuda_13.0.r13.0/compiler.36424714_0"
        /*0030*/ 	.string	"-arch sm_100 "



//--------------------- .note.nv.cuinfo           --------------------------
	.section	.note.nv.cuinfo,"",@"SHT_NOTE"
	.sectionflags	@"SHF_NOTE_NV_CUINFO"
        /*0018*/ 	.short	0x0002
        /*001a*/ 	.short	0x0056
        /*001c*/ 	.short	0x0082
	.zero		2


//--------------------- .nv.info                  --------------------------
	.section	.nv.info,"",@"SHT_CUDA_INFO"
	.align	4


	//----- nvinfo : EIATTR_REGCOUNT
	.align		4
        /*0000*/ 	.byte	0x04, 0x2f
        /*0002*/ 	.short	(.L_2 - .L_1)
	.align		4
.L_1:
        /*0004*/ 	.word	index@(triton_)
        /*0008*/ 	.word	0x00000030


	//----- nvinfo : EIATTR_FRAME_SIZE
	.align		4
.L_2:
        /*000c*/ 	.byte	0x04, 0x11
        /*000e*/ 	.short	(.L_4 - .L_3)
	.align		4
.L_3:
        /*0010*/ 	.word	index@(triton_)
        /*0014*/ 	.word	0x00000000


	//----- nvinfo : EIATTR_MIN_STACK_SIZE
	.align		4
.L_4:
        /*0018*/ 	.byte	0x04, 0x12
        /*001a*/ 	.short	(.L_6 - .L_5)
	.align		4
.L_5:
        /*001c*/ 	.word	index@(triton_)
        /*0020*/ 	.word	0x00000000
.L_6:


//--------------------- .nv.compat                --------------------------
	.section	.nv.compat,"",@"SHT_CUDA_COMPAT_INFO"
	.align	4
        /*0000*/ 	.byte	0x02, 0x09, 0x00, 0x00, 0x02, 0x02, 0x01, 0x00, 0x02, 0x05, 0x05, 0x00, 0x03, 0x07, 0x01, 0x01
        /*0010*/ 	.byte	0x02, 0x03, 0x00, 0x00, 0x02, 0x06, 0x01, 0x00, 0x04, 0x0b, 0x08, 0x00, 0x09, 0x00, 0x00, 0x00
        /*0020*/ 	.byte	0x00, 0x00, 0x00, 0x00


//--------------------- .nv.info.triton_          --------------------------
	.section	.nv.info.triton_,"",@"SHT_CUDA_INFO"
	.sectionflags	@""
	.align	4


	//----- nvinfo : EIATTR_CUDA_API_VERSION
	.align		4
        /*0000*/ 	.byte	0x04, 0x37
        /*0002*/ 	.short	(.L_8 - .L_7)
.L_7:
        /*0004*/ 	.word	0x00000082


	//----- nvinfo : EIATTR_KPARAM_INFO
	.align		4
.L_8:
        /*0008*/ 	.byte	0x04, 0x17
        /*000a*/ 	.short	(.L_10 - .L_9)
.L_9:
        /*000c*/ 	.word	0x00000000
        /*0010*/ 	.short	0x0007
        /*0012*/ 	.short	0x0034
        /*0014*/ 	.byte	0x00, 0xf0, 0x11, 0x00


	//----- nvinfo : EIATTR_KPARAM_INFO
	.align		4
.L_10:
        /*0018*/ 	.byte	0x04, 0x17
        /*001a*/ 	.short	(.L_12 - .L_11)
.L_11:
        /*001c*/ 	.word	0x00000000
        /*0020*/ 	.short	0x0006
        /*0022*/ 	.short	0x0030
        /*0024*/ 	.byte	0x00, 0xf0, 0x11, 0x00


	//----- nvinfo : EIATTR_KPARAM_INFO
	.align		4
.L_12:
        /*0028*/ 	.byte	0x04, 0x17
        /*002a*/ 	.short	(.L_14 - .L_13)
.L_13:
        /*002c*/ 	.word	0x00000000
        /*0030*/ 	.short	0x0005
        /*0032*/ 	.short	0x0028
        /*0034*/ 	.byte	0x00, 0xf0, 0x21, 0x00


	//----- nvinfo : EIATTR_KPARAM_INFO
	.align		4
.L_14:
        /*0038*/ 	.byte	0x04, 0x17
        /*003a*/ 	.short	(.L_16 - .L_15)
.L_15:
        /*003c*/ 	.word	0x00000000
        /*0040*/ 	.short	0x0004
        /*0042*/ 	.short	0x0020
        /*0044*/ 	.byte	0x00, 0xf0, 0x21, 0x00


	//----- nvinfo : EIATTR_KPARAM_INFO
	.align		4
.L_16:
        /*0048*/ 	.byte	0x04, 0x17
        /*004a*/ 	.short	(.L_18 - .L_17)
.L_17:
        /*004c*/ 	.word	0x00000000
        /*0050*/ 	.short	0x0003
        /*0052*/ 	.short	0x0018
        /*0054*/ 	.byte	0x00, 0xf0, 0x21, 0x00


	//----- nvinfo : EIATTR_KPARAM_INFO
	.align		4
.L_18:
        /*0058*/ 	.byte	0x04, 0x17
        /*005a*/ 	.short	(.L_20 - .L_19)
.L_19:
        /*005c*/ 	.word	0x00000000
        /*0060*/ 	.short	0x0002
        /*0062*/ 	.short	0x0010
        /*0064*/ 	.byte	0x00, 0xf0, 0x21, 0x00


	//----- nvinfo : EIATTR_KPARAM_INFO
	.align		4
.L_20:
        /*0068*/ 	.byte	0x04, 0x17
        /*006a*/ 	.short	(.L_22 - .L_21)
.L_21:
        /*006c*/ 	.word	0x00000000
        /*0070*/ 	.short	0x0001
        /*0072*/ 	.short	0x0008
        /*0074*/ 	.byte	0x00, 0xf0, 0x21, 0x00


	//----- nvinfo : EIATTR_KPARAM_INFO
	.align		4
.L_22:
        /*0078*/ 	.byte	0x04, 0x17
        /*007a*/ 	.short	(.L_24 - .L_23)
.L_23:
        /*007c*/ 	.word	0x00000000
        /*0080*/ 	.short	0x0000
        /*0082*/ 	.short	0x0000
        /*0084*/ 	.byte	0x00, 0xf0, 0x21, 0x00


	//----- nvinfo : EIATTR_SPARSE_MMA_MASK
	.align		4
.L_24:
        /*0088*/ 	.byte	0x03, 0x50
        /*008a*/ 	.short	0x0000


	//----- nvinfo : EIATTR_MAXREG_COUNT
	.align		4
        /*008c*/ 	.byte	0x03, 0x1b
        /*008e*/ 	.short	0x00ff


	//----- nvinfo : EIATTR_NUM_BARRIERS
	.align		4
        /*0090*/ 	.byte	0x02, 0x4c
        /*0092*/ 	.byte	0x01
	.zero		1


	//----- nvinfo : EIATTR_MERCURY_ISA_VERSION
	.align		4
        /*0094*/ 	.byte	0x03, 0x5f
        /*0096*/ 	.short	0x0101


	//----- nvinfo : EIATTR_VRC_CTA_INIT_COUNT
	.align		4
        /*0098*/ 	.byte	0x02, 0x4a
	.zero		1
	.zero		1


	//----- nvinfo : EIATTR_EXIT_INSTR_OFFSETS
	.align		4
        /*009c*/ 	.byte	0x04, 0x1c
        /*009e*/ 	.short	(.L_26 - .L_25)


	//   ....[0]....
.L_25:
        /*00a0*/ 	.word	0x00001ee0


	//   ....[1]....
        /*00a4*/ 	.word	0x00001f40


	//----- nvinfo : EIATTR_MAX_THREADS
	.align		4
.L_26:
        /*00a8*/ 	.byte	0x04, 0x05
        /*00aa*/ 	.short	(.L_28 - .L_27)
.L_27:
        /*00ac*/ 	.word	0x00000100
        /*00b0*/ 	.word	0x00000001
        /*00b4*/ 	.word	0x00000001


	//----- nvinfo : EIATTR_CBANK_PARAM_SIZE
	.align		4
.L_28:
        /*00b8*/ 	.byte	0x03, 0x19
        /*00ba*/ 	.short	0x0038


	//----- nvinfo : EIATTR_PARAM_CBANK
	.align		4
        /*00bc*/ 	.byte	0x04, 0x0a
        /*00be*/ 	.short	(.L_30 - .L_29)
	.align		4
.L_29:
        /*00c0*/ 	.word	index@(.nv.constant0.triton_)
        /*00c4*/ 	.short	0x0380
        /*00c6*/ 	.short	0x0038


	//----- nvinfo : EIATTR_SW_WAR
	.align		4
.L_30:
        /*00c8*/ 	.byte	0x04, 0x36
        /*00ca*/ 	.short	(.L_32 - .L_31)
.L_31:
        /*00cc*/ 	.word	0x00000008
.L_32:


//--------------------- .nv.callgraph             --------------------------
	.section	.nv.callgraph,"",@"SHT_CUDA_CALLGRAPH"
	.align	4
	.sectionentsize	8
	.align		4
        /*0000*/ 	.word	0x00000000
	.align		4
        /*0004*/ 	.word	0xffffffff
	.align		4
        /*0008*/ 	.word	0x00000000
	.align		4
        /*000c*/ 	.word	0xfffffffe
	.align		4
        /*0010*/ 	.word	0x00000000
	.align		4
        /*0014*/ 	.word	0xfffffffd
	.align		4
        /*0018*/ 	.word	0x00000000
	.align		4
        /*001c*/ 	.word	0xfffffffc


//--------------------- .nv.constant4             --------------------------
	.section	.nv.constant4,"a",@progbits
	.align	8
	.align		8
.nv.constant4:
        /*0000*/ 	.dword	_$_str


//--------------------- .text.triton_             --------------------------
	.section	.text.triton_,"ax",@progbits
	.align	128
        .global         triton_
        .type           triton_,@function
        .size           triton_,(.L_x_1 - triton_)
        .other          triton_,@"STO_CUDA_ENTRY STV_DEFAULT"
triton_:
.text.triton_:
[----:B------:R-:W-:Y:S01]  /*0000*/  LDC R1, c[0x0][0x37c] ;  /* 0x0000df00ff017b82 */ /* 0x000fe20000000800 */
[----:B------:R-:W0:Y:S07]  /*0010*/  S2R R0, SR_TID.X ;  /* 0x0000000000007919 */ /* 0x000e2e0000002100 */
[----:B------:R-:W1:Y:S01]  /*0020*/  S2UR UR4, SR_CTAID.Y ;  /* 0x00000000000479c3 */ /* 0x000e620000002600 */
[----:B------:R-:W2:Y:S01]  /*0030*/  LDCU UR8, c[0x0][0x3b0] ;  /* 0x00007600ff0877ac */ /* 0x000ea20008000800 */
[----:B------:R-:W-:Y:S01]  /*0040*/  CS2R R20, SRZ ;  /* 0x0000000000147805 */ /* 0x000fe2000001ff00 */
[----:B------:R-:W1:Y:S01]  /*0050*/  S2R R4, SR_CTAID.Z ;  /* 0x0000000000047919 */ /* 0x000e620000002700 */
[----:B------:R-:W-:Y:S01]  /*0060*/  CS2R R22, SRZ ;  /* 0x0000000000167805 */ /* 0x000fe2000001ff00 */
[----:B------:R-:W3:Y:S01]  /*0070*/  LDCU.64 UR6, c[0x0][0x358] ;  /* 0x00006b00ff0677ac */ /* 0x000ee20008000a00 */
[----:B------:R-:W-:Y:S01]  /*0080*/  CS2R R16, SRZ ;  /* 0x0000000000107805 */ /* 0x000fe2000001ff00 */
[----:B------:R-:W4:Y:S01]  /*0090*/  S2R R8, SR_CTAID.X ;  /* 0x0000000000087919 */ /* 0x000f220000002500 */
[----:B------:R-:W1:Y:S01]  /*00a0*/  LDC R3, c[0x0][0x374] ;  /* 0x0000dd00ff037b82 */ /* 0x000e620000000800 */
[----:B------:R-:W-:-:S02]  /*00b0*/  CS2R R18, SRZ ;  /* 0x0000000000127805 */ /* 0x000fc4000001ff00 */
[----:B0-----:R-:W-:Y:S02]  /*00c0*/  SHF.L.U32 R5, R0, 0x2, RZ ;  /* 0x0000000200057819 */ /* 0x001fe400000006ff */
[----:B------:R-:W-:Y:S01]  /*00d0*/  SHF.R.U32.HI R32, RZ, 0x6, R0 ;  /* 0x00000006ff207819 */ /* 0x000fe20000011600 */
[----:B-1----:R-:W-:Y:S01]  /*00e0*/  IMAD R4, R4, R3, UR4 ;  /* 0x0000000404047e24 */ /* 0x002fe2000f8e0203 */
[----:B------:R-:W-:Y:S02]  /*00f0*/  LOP3.LUT R5, R5, 0xfc, RZ, 0xc0, !PT ;  /* 0x000000fc05057812 */ /* 0x000fe400078ec0ff */
[----:B------:R-:W-:Y:S02]  /*0100*/  SGXT.U32 R32, R32, 0x2 ;  /* 0x000000022020781a */ /* 0x000fe40000000000 */
[----:B------:R-:W-:-:S04]  /*0110*/  PRMT R2, R5, 0x6540, R4 ;  /* 0x0000654005027816 */ /* 0x000fc80000000004 */
[----:B------:R-:W-:Y:S02]  /*0120*/  SHF.R.S32.HI R3, RZ, 0x1f, R2 ;  /* 0x0000001fff037819 */ /* 0x000fe40000011402 */
[----:B--2---:R-:W-:Y:S02]  /*0130*/  ISETP.GE.AND P0, PT, R2, UR8, PT ;  /* 0x0000000802007c0c */ /* 0x004fe4000bf06270 */
[----:B------:R-:W-:-:S04]  /*0140*/  LEA.HI R3, R3, R2, RZ, 0x7 ;  /* 0x0000000203037211 */ /* 0x000fc800078f38ff */
[----:B------:R-:W-:Y:S02]  /*0150*/  LOP3.LUT R7, R3, 0xffffff80, RZ, 0xc0, !PT ;  /* 0xffffff8003077812 */ /* 0x000fe400078ec0ff */
[----:B------:R-:W-:-:S03]  /*0160*/  SHF.R.S32.HI R3, RZ, 0x7, R3 ;  /* 0x00000007ff037819 */ /* 0x000fc60000011403 */
[----:B------:R-:W-:Y:S01]  /*0170*/  IMAD.IADD R6, R2, 0x1, -R7 ;  /* 0x0000000102067824 */ /* 0x000fe200078e0a07 */
[----:B----4-:R-:W-:-:S03]  /*0180*/  SHF.L.U32 R7, R8, 0x4, RZ ;  /* 0x0000000408077819 */ /* 0x010fc600000006ff */
[----:B------:R-:W-:Y:S01]  /*0190*/  IMAD R11, R3, 0x1900, R6 ;  /* 0x00001900030b7824 */ /* 0x000fe200078e0206 */
[C---:B------:R-:W-:Y:S01]  /*01a0*/  LOP3.LUT R6, R7.reuse, R32, RZ, 0xfc, !PT ;  /* 0x0000002007067212 */ /* 0x040fe200078efcff */
[----:B------:R-:W0:Y:S01]  /*01b0*/  LDC.64 R2, c[0x0][0x380] ;  /* 0x0000e000ff027b82 */ /* 0x000e220000000a00 */
[C-C-:B------:R-:W-:Y:S02]  /*01c0*/  LOP3.LUT R8, R7.reuse, 0x4, R32.reuse, 0xfe, !PT ;  /* 0x0000000407087812 */ /* 0x140fe400078efe20 */
[C-C-:B------:R-:W-:Y:S01]  /*01d0*/  LOP3.LUT R9, R7.reuse, 0x8, R32.reuse, 0xfe, !PT ;  /* 0x0000000807097812 */ /* 0x140fe200078efe20 */
[C-C-:B------:R-:W-:Y:S01]  /*01e0*/  IMAD R25, R6.reuse, 0x80, R11.reuse ;  /* 0x0000008006197824 */ /* 0x140fe200078e020b */
[----:B------:R-:W-:Y:S02]  /*01f0*/  LOP3.LUT R10, R7, 0xc, R32, 0xfe, !PT ;  /* 0x0000000c070a7812 */ /* 0x000fe400078efe20 */
[----:B------:R-:W-:Y:S01]  /*0200*/  ISETP.LT.AND P1, PT, R6, 0x32, !P0 ;  /* 0x000000320600780c */ /* 0x000fe20004721270 */
[----:B------:R-:W-:Y:S01]  /*0210*/  IMAD R29, R9, 0x80, R11 ;  /* 0x00000080091d7824 */ /* 0x000fe200078e020b */
[----:B------:R-:W-:-:S02]  /*0220*/  ISETP.LT.AND P2, PT, R8, 0x32, !P0 ;  /* 0x000000320800780c */ /* 0x000fc40004741270 */
[----:B------:R-:W-:Y:S02]  /*0230*/  ISETP.LT.AND P3, PT, R9, 0x32, !P0 ;  /* 0x000000320900780c */ /* 0x000fe40004761270 */
[----:B------:R-:W-:Y:S02]  /*0240*/  ISETP.LT.AND P0, PT, R10, 0x32, !P0 ;  /* 0x000000320a00780c */ /* 0x000fe40004701270 */
[-C--:B------:R-:W-:Y:S02]  /*0250*/  LEA R27, R8, R11.reuse, 0x7 ;  /* 0x0000000b081b7211 */ /* 0x080fe400078e38ff */
[----:B------:R-:W-:Y:S02]  /*0260*/  LEA R31, R10, R11, 0x7 ;  /* 0x0000000b0a1f7211 */ /* 0x000fe400078e38ff */
[----:B------:R-:W-:Y:S02]  /*0270*/  CS2R R12, SRZ ;  /* 0x00000000000c7805 */ /* 0x000fe4000001ff00 */
[----:B------:R-:W-:-:S02]  /*0280*/  CS2R R14, SRZ ;  /* 0x00000000000e7805 */ /* 0x000fc4000001ff00 */
[----:B------:R-:W-:Y:S02]  /*0290*/  CS2R R8, SRZ ;  /* 0x0000000000087805 */ /* 0x000fe4000001ff00 */
[----:B------:R-:W-:Y:S01]  /*02a0*/  CS2R R10, SRZ ;  /* 0x00000000000a7805 */ /* 0x000fe2000001ff00 */
[----:B0-----:R-:W-:-:S04]  /*02b0*/  IMAD.WIDE R24, R25, 0x4, R2 ;  /* 0x0000000419187825 */ /* 0x001fc800078e0202 */
[--C-:B------:R-:W-:Y:S01]  /*02c0*/  IMAD.WIDE R26, R27, 0x4, R2.reuse ;  /* 0x000000041b1a7825 */ /* 0x100fe200078e0202 */
[----:B---3--:R0:W2:Y:S03]  /*02d0*/  @P1 LDG.E.EL.128 R20, desc[UR6][R24.64] ;  /* 0x0000000618141981 */ /* 0x0080a6000c2e1d00 */
[--C-:B------:R-:W-:Y:S01]  /*02e0*/  IMAD.WIDE R28, R29, 0x4, R2.reuse ;  /* 0x000000041d1c7825 */ /* 0x100fe200078e0202 */
[----:B------:R-:W3:Y:S03]  /*02f0*/  @P2 LDG.E.EL.128 R16, desc[UR6][R26.64] ;  /* 0x000000061a102981 */ /* 0x000ee6000c2e1d00 */
[----:B------:R-:W-:Y:S01]  /*0300*/  IMAD.WIDE R30, R31, 0x4, R2 ;  /* 0x000000041f1e7825 */ /* 0x000fe200078e0202 */
[----:B------:R-:W4:Y:S04]  /*0310*/  @P3 LDG.E.EL.128 R12, desc[UR6][R28.64] ;  /* 0x000000061c0c3981 */ /* 0x000f28000c2e1d00 */
[----:B------:R1:W5:Y:S01]  /*0320*/  @P0 LDG.E.EL.128 R8, desc[UR6][R30.64] ;  /* 0x000000061e080981 */ /* 0x000362000c2e1d00 */
[----:B------:R-:W-:-:S02]  /*0330*/  SHF.R.U32.HI R3, RZ, 0x3, R0 ;  /* 0x00000003ff037819 */ /* 0x000fc40000011600 */
[--C-:B------:R-:W-:Y:S02]  /*0340*/  SHF.R.S32.HI R6, RZ, 0x17, R4.reuse ;  /* 0x00000017ff067819 */ /* 0x100fe40000011404 */
[----:B------:R-:W-:Y:S02]  /*0350*/  SGXT.U32 R3, R3, 0x5 ;  /* 0x000000050303781a */ /* 0x000fe40000000000 */
[----:B------:R-:W-:Y:S02]  /*0360*/  SGXT R6, R6, 0x1 ;  /* 0x000000010606781a */ /* 0x000fe40000000200 */
[----:B------:R-:W-:-:S04]  /*0370*/  PRMT R2, R3, 0x6540, R4 ;  /* 0x0000654003027816 */ /* 0x000fc80000000004 */
[----:B0-----:R-:W-:-:S04]  /*0380*/  LEA.HI R24, R6, R2, RZ, 0x4 ;  /* 0x0000000206187211 */ /* 0x001fc800078f20ff */
[----:B------:R-:W-:Y:S01]  /*0390*/  SHF.R.S32.HI R24, RZ, 0x4, R24 ;  /* 0x00000004ff187819 */ /* 0x000fe20000011418 */
[----:B------:R-:W-:-:S03]  /*03a0*/  IMAD R5, R5, 0x11, RZ ;  /* 0x0000001105057824 */ /* 0x000fc600078e02ff */
[----:B------:R-:W-:Y:S02]  /*03b0*/  LEA.HI R25, R24, R24, RZ, 0x3 ;  /* 0x0000001818197211 */ /* 0x000fe400078f18ff */
[C---:B-1----:R-:W-:Y:S02]  /*03c0*/  LOP3.LUT R31, R2.reuse, 0x20, RZ, 0xfc, !PT ;  /* 0x00000020021f7812 */ /* 0x042fe400078efcff */
[----:B------:R-:W-:Y:S02]  /*03d0*/  LOP3.LUT R25, R25, 0xfffffff8, RZ, 0xc0, !PT ;  /* 0xfffffff819197812 */ /* 0x000fe400078ec0ff */
[----:B------:R-:W-:Y:S02]  /*03e0*/  LOP3.LUT R29, R2, 0x40, RZ, 0xfc, !PT ;  /* 0x00000040021d7812 */ /* 0x000fe400078efcff */
[----:B------:R-:W-:Y:S01]  /*03f0*/  LOP3.LUT R32, R5, R32, RZ, 0xfc, !PT ;  /* 0x0000002005207212 */ /* 0x000fe200078efcff */
[----:B------:R-:W-:Y:S01]  /*0400*/  IMAD.IADD R27, R24, 0x1, -R25 ;  /* 0x00000001181b7824 */ /* 0x000fe200078e0a19 */
[----:B------:R-:W-:-:S02]  /*0410*/  PRMT R41, R0, 0x6540, R4 ;  /* 0x0000654000297816 */ /* 0x000fc40000000004 */
[C---:B------:R-:W-:Y:S02]  /*0420*/  LEA.HI R5, R6.reuse, R31, RZ, 0x4 ;  /* 0x0000001f06057211 */ /* 0x040fe400078f20ff */
[C---:B------:R-:W-:Y:S02]  /*0430*/  LEA.HI R24, R6.reuse, R29, RZ, 0x4 ;  /* 0x0000001d06187211 */ /* 0x040fe400078f20ff */
[----:B------:R-:W-:Y:S02]  /*0440*/  LEA.HI R25, R6, R41, RZ, 0x4 ;  /* 0x0000002906197211 */ /* 0x000fe400078f20ff */
[----:B------:R-:W-:Y:S02]  /*0450*/  SHF.R.S32.HI R5, RZ, 0x4, R5 ;  /* 0x00000004ff057819 */ /* 0x000fe40000011405 */
[----:B------:R-:W-:Y:S02]  /*0460*/  LOP3.LUT R33, R2, 0x60, RZ, 0xfc, !PT ;  /* 0x0000006002217812 */ /* 0x000fe400078efcff */
[----:B------:R-:W-:-:S02]  /*0470*/  SHF.R.S32.HI R34, RZ, 0x4, R24 ;  /* 0x00000004ff227819 */ /* 0x000fc40000011418 */
[----:B------:R-:W-:Y:S02]  /*0480*/  LEA.HI R4, R6, R2, RZ, 0x7 ;  /* 0x0000000206047211 */ /* 0x000fe400078f38ff */
[----:B------:R-:W-:Y:S02]  /*0490*/  LOP3.LUT R26, R25, 0xfffffff0, RZ, 0xc0, !PT ;  /* 0xfffffff0191a7812 */ /* 0x000fe400078ec0ff */
[----:B------:R-:W-:Y:S02]  /*04a0*/  LEA.HI R25, R5, R5, RZ, 0x3 ;  /* 0x0000000505197211 */ /* 0x000fe400078f18ff */
[----:B------:R-:W-:Y:S02]  /*04b0*/  LEA.HI R28, R34, R34, RZ, 0x3 ;  /* 0x00000022221c7211 */ /* 0x000fe400078f18ff */
[----:B------:R-:W-:Y:S02]  /*04c0*/  LEA.HI R24, R6, R33, RZ, 0x4 ;  /* 0x0000002106187211 */ /* 0x000fe400078f20ff */
[----:B------:R-:W-:-:S02]  /*04d0*/  ISETP.GE.AND P1, PT, R41, UR8, PT ;  /* 0x0000000829007c0c */ /* 0x000fc4000bf26270 */
[----:B------:R-:W-:Y:S02]  /*04e0*/  SHF.R.S32.HI R4, RZ, 0x7, R4 ;  /* 0x00000007ff047819 */ /* 0x000fe40000011404 */
[----:B------:R-:W-:Y:S01]  /*04f0*/  IADD3 R41, PT, PT, R41, -R26, RZ ;  /* 0x8000001a29297210 */ /* 0x000fe20007ffe0ff */
[----:B------:R-:W0:Y:S01]  /*0500*/  S2UR UR5, SR_CgaCtaId ;  /* 0x00000000000579c3 */ /* 0x000e220000008800 */
[----:B------:R-:W-:Y:S02]  /*0510*/  LOP3.LUT R26, R25, 0xfffffff8, RZ, 0xc0, !PT ;  /* 0xfffffff8191a7812 */ /* 0x000fe400078ec0ff */
[----:B------:R-:W-:Y:S02]  /*0520*/  LOP3.LUT R35, R28, 0xfffffff8, RZ, 0xc0, !PT ;  /* 0xfffffff81c237812 */ /* 0x000fe400078ec0ff */
[----:B------:R-:W-:Y:S01]  /*0530*/  SHF.R.S32.HI R25, RZ, 0x4, R24 ;  /* 0x00000004ff197819 */ /* 0x000fe20000011418 */
[----:B------:R-:W-:Y:S01]  /*0540*/  IMAD R27, R4, 0x190, R27 ;  /* 0x00000190041b7824 */ /* 0x000fe200078e021b */
[----:B------:R-:W-:-:S02]  /*0550*/  IADD3 R34, PT, PT, R34, -R35, RZ ;  /* 0x8000002322227210 */ /* 0x000fc40007ffe0ff */
[----:B------:R-:W-:Y:S02]  /*0560*/  LEA.HI R4, R25, R25, RZ, 0x3 ;  /* 0x0000001919047211 */ /* 0x000fe400078f18ff */
[----:B------:R-:W-:Y:S01]  /*0570*/  LOP3.LUT R35, R2, 0x80, RZ, 0xfc, !PT ;  /* 0x0000008002237812 */ /* 0x000fe200078efcff */
[----:B------:R-:W-:Y:S01]  /*0580*/  IMAD.IADD R24, R5, 0x1, -R26 ;  /* 0x0000000105187824 */ /* 0x000fe200078e0a1a */
[----:B------:R-:W-:Y:S02]  /*0590*/  LOP3.LUT R4, R4, 0xfffffff8, RZ, 0xc0, !PT ;  /* 0xfffffff804047812 */ /* 0x000fe400078ec0ff */
[----:B------:R-:W-:Y:S02]  /*05a0*/  LOP3.LUT R37, R2, 0xa0, RZ, 0xfc, !PT ;  /* 0x000000a002257812 */ /* 0x000fe400078efcff */
[----:B------:R-:W-:Y:S02]  /*05b0*/  LEA.HI R26, R6, R35, RZ, 0x4 ;  /* 0x00000023061a7211 */ /* 0x000fe400078f20ff */
[----:B------:R-:W-:Y:S01]  /*05c0*/  LOP3.LUT R5, R2, 0xc0, RZ, 0xfc, !PT ;  /* 0x000000c002057812 */ /* 0x000fe200078efcff */
[----:B------:R-:W-:Y:S01]  /*05d0*/  IMAD.IADD R25, R25, 0x1, -R4 ;  /* 0x0000000119197824 */ /* 0x000fe200078e0a04 */
[----:B------:R-:W-:-:S02]  /*05e0*/  LEA.HI R39, R6, R37, RZ, 0x4 ;  /* 0x0000002506277211 */ /* 0x000fc400078f20ff */
[----:B------:R-:W-:Y:S02]  /*05f0*/  SHF.R.S32.HI R26, RZ, 0x4, R26 ;  /* 0x00000004ff1a7819 */ /* 0x000fe4000001141a */
[----:B------:R-:W-:Y:S02]  /*0600*/  LEA.HI R28, R6, R5, RZ, 0x4 ;  /* 0x00000005061c7211 */ /* 0x000fe400078f20ff */
[----:B------:R-:W-:Y:S02]  /*0610*/  SHF.L.U32 R4, R0, 0x1, RZ ;  /* 0x0000000100047819 */ /* 0x000fe400000006ff */
[----:B------:R-:W-:Y:S02]  /*0620*/  SHF.R.S32.HI R39, RZ, 0x4, R39 ;  /* 0x00000004ff277819 */ /* 0x000fe40000011427 */
[----:B------:R-:W-:Y:S02]  /*0630*/  LEA.HI R0, R26, R26, RZ, 0x3 ;  /* 0x0000001a1a007211 */ /* 0x000fe400078f18ff */
[----:B------:R-:W-:-:S02]  /*0640*/  SHF.R.S32.HI R28, RZ, 0x4, R28 ;  /* 0x00000004ff1c7819 */ /* 0x000fc4000001141c */
[----:B------:R-:W-:Y:S01]  /*0650*/  LOP3.LUT R4, R4, 0xe, RZ, 0xc0, !PT ;  /* 0x0000000e04047812 */ /* 0x000fe200078ec0ff */
[----:B------:R-:W-:Y:S01]  /*0660*/  UMOV UR4, 0x400 ;  /* 0x0000040000047882 */ /* 0x000fe20000000000 */
[----:B------:R-:W-:Y:S02]  /*0670*/  LEA.HI R30, R39, R39, RZ, 0x3 ;  /* 0x00000027271e7211 */ /* 0x000fe400078f18ff */
[----:B------:R-:W-:Y:S02]  /*0680*/  LOP3.LUT R43, R0, 0xfffffff8, RZ, 0xc0, !PT ;  /* 0xfffffff8002b7812 */ /* 0x000fe400078ec0ff */
[----:B------:R-:W-:Y:S02]  /*0690*/  LEA.HI R36, R28, R28, RZ, 0x3 ;  /* 0x0000001c1c247211 */ /* 0x000fe400078f18ff */
[----:B------:R-:W-:Y:S01]  /*06a0*/  LOP3.LUT R0, R7, R4, RZ, 0xfc, !PT ;  /* 0x0000000407007212 */ /* 0x000fe200078efcff */
[----:B0-----:R-:W-:Y:S01]  /*06b0*/  ULEA UR4, UR5, UR4, 0x18 ;  /* 0x0000000405047291 */ /* 0x001fe2000f8ec0ff */
[----:B------:R-:W-:-:S02]  /*06c0*/  LOP3.LUT R30, R30, 0xfffffff8, RZ, 0xc0, !PT ;  /* 0xfffffff81e1e7812 */ /* 0x000fc400078ec0ff */
[----:B------:R-:W-:Y:S02]  /*06d0*/  LOP3.LUT R7, R36, 0xfffffff8, RZ, 0xc0, !PT ;  /* 0xfffffff824077812 */ /* 0x000fe400078ec0ff */
[----:B------:R-:W-:Y:S02]  /*06e0*/  ISETP.GE.AND P0, PT, R0, 0x32, PT ;  /* 0x000000320000780c */ /* 0x000fe40003f06270 */
[----:B------:R-:W-:Y:S01]  /*06f0*/  IADD3 R39, PT, PT, R39, -R30, RZ ;  /* 0x8000001e27277210 */ /* 0x000fe20007ffe0ff */
[----:B------:R-:W-:Y:S01]  /*0700*/  IMAD.IADD R7, R28, 0x1, -R7 ;  /* 0x000000011c077824 */ /* 0x000fe200078e0a07 */
[----:B------:R-:W-:Y:S02]  /*0710*/  ISETP.LT.AND P6, PT, R31, UR8, !P0 ;  /* 0x000000081f007c0c */ /* 0x000fe4000c7c1270 */
[C---:B------:R-:W-:Y:S02]  /*0720*/  LEA.HI R36, R6.reuse, R31, RZ, 0x7 ;  /* 0x0000001f06247211 */ /* 0x040fe400078f38ff */
[----:B------:R-:W-:Y:S01]  /*0730*/  ISETP.LT.AND P5, PT, R29, UR8, !P0 ;  /* 0x000000081d007c0c */ /* 0x000fe2000c7a1270 */
[----:B------:R-:W0:Y:S01]  /*0740*/  LDC.64 R30, c[0x0][0x398] ;  /* 0x0000e600ff1e7b82 */ /* 0x000e220000000a00 */
[----:B------:R-:W-:-:S02]  /*0750*/  LEA.HI R38, R6, R29, RZ, 0x7 ;  /* 0x0000001d06267211 */ /* 0x000fc400078f38ff */
[----:B------:R-:W-:-:S05]  /*0760*/  LEA R32, R32, UR4, 0x2 ;  /* 0x0000000420207c11 */ /* 0x000fca000f8e10ff */
[----:B------:R-:W1:Y:S01]  /*0770*/  LDC.64 R28, c[0x0][0x3a0] ;  /* 0x0000e800ff1c7b82 */ /* 0x000e620000000a00 */
[----:B------:R-:W-:Y:S02]  /*0780*/  LEA R42, R0, 0x8, 0x3 ;  /* 0x00000008002a7811 */ /* 0x000fe400078e18ff */
[----:B------:R-:W-:Y:S02]  /*0790*/  ISETP.LT.AND P4, PT, R33, UR8, !P0 ;  /* 0x0000000821007c0c */ /* 0x000fe4000c781270 */
[----:B------:R-:W-:Y:S01]  /*07a0*/  LEA.HI R33, R6, R33, RZ, 0x7 ;  /* 0x0000002106217211 */ /* 0x000fe200078f38ff */
[----:B------:R-:W-:Y:S02]  /*07b0*/  IMAD.IADD R26, R26, 0x1, -R43 ;  /* 0x000000011a1a7824 */ /* 0x000fe400078e0a2b */
[----:B0-----:R-:W-:-:S04]  /*07c0*/  IMAD.WIDE R30, R41, 0x4, R30 ;  /* 0x00000004291e7825 */ /* 0x001fc800078e021e */
[----:B-1----:R-:W-:Y:S01]  /*07d0*/  IMAD.WIDE R28, R41, 0x4, R28 ;  /* 0x00000004291c7825 */ /* 0x002fe200078e021c */
[----:B------:R-:W-:Y:S02]  /*07e0*/  SHF.R.S32.HI R43, RZ, 0x7, R36 ;  /* 0x00000007ff2b7819 */ /* 0x000fe40000011424 */
[----:B------:R-:W-:Y:S02]  /*07f0*/  ISETP.LT.AND P3, PT, R35, UR8, !P0 ;  /* 0x0000000823007c0c */ /* 0x000fe4000c761270 */
[----:B------:R-:W-:Y:S01]  /*0800*/  SHF.R.S32.HI R45, RZ, 0x7, R38 ;  /* 0x00000007ff2d7819 */ /* 0x000fe20000011426 */
[----:B------:R-:W-:Y:S01]  /*0810*/  IMAD R24, R43, 0x190, R24 ;  /* 0x000001902b187824 */ /* 0x000fe200078e0218 */
[----:B------:R-:W-:Y:S02]  /*0820*/  ISETP.LT.AND P2, PT, R37, UR8, !P0 ;  /* 0x0000000825007c0c */ /* 0x000fe4000c741270 */
[C---:B------:R-:W-:Y:S01]  /*0830*/  LEA.HI R37, R6.reuse, R37, RZ, 0x7 ;  /* 0x0000002506257211 */ /* 0x040fe200078f38ff */
[----:B------:R-:W-:Y:S01]  /*0840*/  IMAD R34, R45, 0x190, R34 ;  /* 0x000001902d227824 */ /* 0x000fe200078e0222 */
[C---:B------:R-:W-:Y:S01]  /*0850*/  LEA.HI R43, R6.reuse, R5, RZ, 0x7 ;  /* 0x00000005062b7211 */ /* 0x040fe200078f38ff */
[----:B--2---:R-:W-:Y:S04]  /*0860*/  STS [R32], R20 ;  /* 0x0000001420007388 */ /* 0x004fe80000000800 */
[----:B------:R-:W-:Y:S04]  /*0870*/  STS [R32+0x44], R21 ;  /* 0x0000441520007388 */ /* 0x000fe80000000800 */
[----:B------:R-:W-:Y:S04]  /*0880*/  STS [R32+0x88], R22 ;  /* 0x0000881620007388 */ /* 0x000fe80000000800 */
[----:B------:R-:W-:Y:S04]  /*0890*/  STS [R32+0xcc], R23 ;  /* 0x0000cc1720007388 */ /* 0x000fe80000000800 */
[----:B---3--:R-:W-:Y:S04]  /*08a0*/  STS [R32+0x10], R16 ;  /* 0x0000101020007388 */ /* 0x008fe80000000800 */
[----:B------:R-:W-:Y:S04]  /*08b0*/  STS [R32+0x54], R17 ;  /* 0x0000541120007388 */ /* 0x000fe80000000800 */
[----:B------:R-:W-:Y:S04]  /*08c0*/  STS [R32+0x98], R18 ;  /* 0x0000981220007388 */ /* 0x000fe80000000800 */
[----:B------:R-:W-:Y:S04]  /*08d0*/  STS [R32+0xdc], R19 ;  /* 0x0000dc1320007388 */ /* 0x000fe80000000800 */
[----:B----4-:R-:W-:Y:S04]  /*08e0*/  STS [R32+0x20], R12 ;  /* 0x0000200c20007388 */ /* 0x010fe80000000800 */
[----:B------:R0:W-:Y:S04]  /*08f0*/  STS [R32+0x64], R13 ;  /* 0x0000640d20007388 */ /* 0x0001e80000000800 */
[----:B------:R-:W-:Y:S04]  /*0900*/  STS [R32+0xa8], R14 ;  /* 0x0000a80e20007388 */ /* 0x000fe80000000800 */
[----:B------:R-:W-:Y:S01]  /*0910*/  STS [R32+0xec], R15 ;  /* 0x0000ec0f20007388 */ /* 0x000fe20000000800 */
[----:B0-----:R-:W0:Y:S03]  /*0920*/  LDC.64 R12, c[0x0][0x388] ;  /* 0x0000e200ff0c7b82 */ /* 0x001e260000000a00 */
[----:B-----5:R-:W-:Y:S04]  /*0930*/  STS [R32+0x30], R8 ;  /* 0x0000300820007388 */ /* 0x020fe80000000800 */
[----:B------:R1:W-:Y:S04]  /*0940*/  STS [R32+0x74], R9 ;  /* 0x0000740920007388 */ /* 0x0003e80000000800 */
[----:B------:R2:W-:Y:S04]  /*0950*/  STS [R32+0xb8], R10 ;  /* 0x0000b80a20007388 */ /* 0x0005e80000000800 */
[----:B------:R3:W-:Y:S01]  /*0960*/  STS [R32+0xfc], R11 ;  /* 0x0000fc0b20007388 */ /* 0x0007e20000000800 */
[----:B-1----:R-:W-:Y:S01]  /*0970*/  CS2R R8, SRZ ;  /* 0x0000000000087805 */ /* 0x002fe2000001ff00 */
[----:B------:R-:W-:Y:S01]  /*0980*/  BAR.SYNC.DEFER_BLOCKING 0x0 ;  /* 0x0000000000007b1d */ /* 0x000fe20000010000 */
[----:B------:R-:W-:Y:S01]  /*0990*/  LEA.HI R15, R6, R35, RZ, 0x7 ;  /* 0x00000023060f7211 */ /* 0x000fe200078f38ff */
[----:B------:R-:W-:Y:S01]  /*09a0*/  HFMA2 R14, -RZ, RZ, 0, 0 ;  /* 0x00000000ff0e7431 */ /* 0x000fe200000001ff */
[----:B--2---:R-:W-:-:S02]  /*09b0*/  SHF.R.S32.HI R10, RZ, 0x7, R33 ;  /* 0x00000007ff0a7819 */ /* 0x004fc40000011421 */
[----:B---3--:R-:W-:Y:S01]  /*09c0*/  IADD3 R32, PT, PT, R42, R27, RZ ;  /* 0x0000001b2a207210 */ /* 0x008fe20007ffe0ff */
[----:B------:R-:W-:Y:S01]  /*09d0*/  IMAD R35, R0, 0x8, R27 ;  /* 0x0000000800237824 */ /* 0x000fe200078e021b */
[----:B------:R-:W-:Y:S02]  /*09e0*/  CS2R R18, SRZ ;  /* 0x0000000000127805 */ /* 0x000fe4000001ff00 */
[----:B------:R-:W-:Y:S01]  /*09f0*/  SHF.R.S32.HI R15, RZ, 0x7, R15 ;  /* 0x00000007ff0f7819 */ /* 0x000fe2000001140f */
[--C-:B0-----:R-:W-:Y:S01]  /*0a00*/  IMAD.WIDE R20, R32, 0x4, R12.reuse ;  /* 0x0000000420147825 */ /* 0x101fe200078e020c */
[----:B------:R-:W2:Y:S04]  /*0a10*/  @!P1 LDG.E.EL R8, desc[UR6][R30.64] ;  /* 0x000000061e089981 */ /* 0x000ea8000c2e1900 */
[----:B------:R-:W2:Y:S01]  /*0a20*/  @!P1 LDG.E.EL R9, desc[UR6][R28.64] ;  /* 0x000000061c099981 */ /* 0x000ea2000c2e1900 */
[----:B------:R-:W-:Y:S01]  /*0a30*/  ISETP.LT.AND P1, PT, R2, UR8, !P0 ;  /* 0x0000000802007c0c */ /* 0x000fe2000c721270 */
[----:B------:R-:W-:-:S04]  /*0a40*/  IMAD.WIDE R22, R35, 0x4, R12 ;  /* 0x0000000423167825 */ /* 0x000fc800078e020c */
[----:B------:R-:W-:Y:S01]  /*0a50*/  IMAD R25, R10, 0x190, R25 ;  /* 0x000001900a197824 */ /* 0x000fe200078e0219 */
[----:B------:R-:W-:Y:S01]  /*0a60*/  SHF.R.S32.HI R16, RZ, 0x7, R37 ;  /* 0x00000007ff107819 */ /* 0x000fe20000011425 */
[----:B------:R-:W-:Y:S01]  /*0a70*/  IMAD R17, R15, 0x190, R26 ;  /* 0x000001900f117824 */ /* 0x000fe200078e021a */
[----:B------:R-:W-:-:S05]  /*0a80*/  LEA R15, R0, R24, 0x3 ;  /* 0x00000018000f7211 */ /* 0x000fca00078e18ff */
[----:B------:R0:W3:Y:S04]  /*0a90*/  @P1 LDG.E.EL R18, desc[UR6][R20.64] ;  /* 0x0000000614121981 */ /* 0x0000e8000c2e1900 */
[----:B------:R1:W4:Y:S01]  /*0aa0*/  @P1 LDG.E.EL R14, desc[UR6][R22.64] ;  /* 0x00000006160e1981 */ /* 0x000322000c2e1900 */
[----:B------:R-:W-:Y:S02]  /*0ab0*/  IMAD R39, R16, 0x190, R39 ;  /* 0x0000019010277824 */ /* 0x000fe400078e0227 */
[----:B0-----:R-:W-:Y:S01]  /*0ac0*/  IMAD.IADD R21, R42, 0x1, R24 ;  /* 0x000000012a157824 */ /* 0x001fe200078e0218 */
[C---:B------:R-:W-:Y:S02]  /*0ad0*/  LEA R24, R0.reuse, R25, 0x3 ;  /* 0x0000001900187211 */ /* 0x040fe400078e18ff */
[----:B-1----:R-:W-:Y:S01]  /*0ae0*/  LEA R22, R0, R34, 0x3 ;  /* 0x0000002200167211 */ /* 0x002fe200078e18ff */
[----:B------:R-:W-:-:S02]  /*0af0*/  IMAD.MOV.U32 R33, RZ, RZ, RZ ;  /* 0x000000ffff217224 */ /* 0x000fc400078e00ff */
[----:B------:R-:W-:Y:S02]  /*0b00*/  IMAD.MOV.U32 R16, RZ, RZ, RZ ;  /* 0x000000ffff107224 */ /* 0x000fe400078e00ff */
[----:B------:R-:W-:-:S04]  /*0b10*/  IMAD.WIDE R26, R24, 0x4, R12 ;  /* 0x00000004181a7825 */ /* 0x000fc800078e020c */
[----:B------:R-:W-:Y:S01]  /*0b20*/  IMAD.WIDE R40, R22, 0x4, R12 ;  /* 0x0000000416287825 */ /* 0x000fe200078e020c */
[----:B------:R0:W5:Y:S03]  /*0b30*/  @P4 LDG.E.EL R33, desc[UR6][R26.64] ;  /* 0x000000061a214981 */ /* 0x000166000c2e1900 */
[----:B------:R-:W-:Y:S01]  /*0b40*/  IMAD.IADD R25, R42, 0x1, R25 ;  /* 0x000000012a197824 */ /* 0x000fe200078e0219 */
[----:B------:R1:W2:Y:S01]  /*0b50*/  @P5 LDG.E.EL R16, desc[UR6][R40.64] ;  /* 0x0000000628105981 */ /* 0x0002a2000c2e1900 */
[----:B------:R-:W-:Y:S01]  /*0b60*/  MOV R29, RZ ;  /* 0x000000ff001d7202 */ /* 0x000fe20000000f00 */
[----:B------:R-:W-:Y:S01]  /*0b70*/  HFMA2 R23, -RZ, RZ, 0, 0 ;  /* 0x00000000ff177431 */ /* 0x000fe200000001ff */
[----:B0-----:R-:W-:Y:S01]  /*0b80*/  MOV R27, RZ ;  /* 0x000000ff001b7202 */ /* 0x001fe20000000f00 */
[----:B------:R-:W-:-:S04]  /*0b90*/  IMAD.WIDE R30, R21, 0x4, R12 ;  /* 0x00000004151e7825 */ /* 0x000fc800078e020c */
[----:B-1----:R-:W-:Y:S01]  /*0ba0*/  IMAD.WIDE R40, R25, 0x4, R12 ;  /* 0x0000000419287825 */ /* 0x002fe200078e020c */
[----:B------:R0:W5:Y:S03]  /*0bb0*/  @P6 LDG.E.EL R29, desc[UR6][R30.64] ;  /* 0x000000061e1d6981 */ /* 0x000166000c2e1900 */
[----:B------:R-:W-:Y:S01]  /*0bc0*/  IMAD.IADD R34, R42, 0x1, R34 ;  /* 0x000000012a227824 */ /* 0x000fe200078e0222 */
[----:B------:R1:W2:Y:S01]  /*0bd0*/  @P4 LDG.E.EL R27, desc[UR6][R40.64] ;  /* 0x00000006281b4981 */ /* 0x0002a2000c2e1900 */
[----:B------:R-:W-:Y:S02]  /*0be0*/  IMAD.MOV.U32 R10, RZ, RZ, RZ ;  /* 0x000000ffff0a7224 */ /* 0x000fe400078e00ff */
[----:B------:R-:W-:Y:S01]  /*0bf0*/  IMAD.WIDE R36, R34, 0x4, R12 ;  /* 0x0000000422247825 */ /* 0x000fe200078e020c */
[----:B0-----:R-:W-:-:S03]  /*0c00*/  IADD3 R30, PT, PT, R42, R17, RZ ;  /* 0x000000112a1e7210 */ /* 0x001fc60007ffe0ff */
[----:B------:R-:W-:Y:S01]  /*0c10*/  IMAD.WIDE R44, R15, 0x4, R12 ;  /* 0x000000040f2c7825 */ /* 0x000fe200078e020c */
[----:B------:R0:W2:Y:S01]  /*0c20*/  @P5 LDG.E.EL R23, desc[UR6][R36.64] ;  /* 0x0000000624175981 */ /* 0x0000a2000c2e1900 */
[----:B-1----:R-:W-:Y:S02]  /*0c30*/  LOP3.LUT R40, R2, 0xe0, RZ, 0xfc, !PT ;  /* 0x000000e002287812 */ /* 0x002fe400078efcff */
[----:B------:R-:W-:Y:S01]  /*0c40*/  IMAD R28, R0, 0x8, R17 ;  /* 0x00000008001c7824 */ /* 0x000fe200078e0211 */
[----:B------:R1:W5:Y:S01]  /*0c50*/  @P6 LDG.E.EL R10, desc[UR6][R44.64] ;  /* 0x000000062c0a6981 */ /* 0x000362000c2e1900 */
[----:B------:R-:W-:Y:S01]  /*0c60*/  LEA.HI R41, R6, R40, RZ, 0x4 ;  /* 0x0000002806297211 */ /* 0x000fe200078f20ff */
[----:B------:R-:W-:Y:S01]  /*0c70*/  IMAD.MOV.U32 R20, RZ, RZ, RZ ;  /* 0x000000ffff147224 */ /* 0x000fe200078e00ff */
[----:B------:R-:W-:Y:S01]  /*0c80*/  LEA R26, R0, R39, 0x3 ;  /* 0x00000027001a7211 */ /* 0x000fe200078e18ff */
[----:B0-----:R-:W-:Y:S01]  /*0c90*/  IMAD.WIDE R36, R30, 0x4, R12 ;  /* 0x000000041e247825 */ /* 0x001fe200078e020c */
[----:B------:R-:W-:-:S02]  /*0ca0*/  SHF.R.S32.HI R41, RZ, 0x4, R41 ;  /* 0x00000004ff297819 */ /* 0x000fc40000011429 */
[----:B------:R-:W-:Y:S01]  /*0cb0*/  LEA.HI R38, R6, R40, RZ, 0x7 ;  /* 0x0000002806267211 */ /* 0x000fe200078f38ff */
[----:B-1----:R-:W-:Y:S01]  /*0cc0*/  IMAD.WIDE R44, R28, 0x4, R12 ;  /* 0x000000041c2c7825 */ /* 0x002fe200078e020c */
[----:B------:R-:W-:Y:S01]  /*0cd0*/  SHF.R.S32.HI R6, RZ, 0x7, R43 ;  /* 0x00000007ff067819 */ /* 0x000fe2000001142b */
[----:B------:R0:W2:Y:S01]  /*0ce0*/  @P3 LDG.E.EL R19, desc[UR6][R36.64] ;  /* 0x0000000624133981 */ /* 0x0000a2000c2e1900 */
[----:B------:R-:W-:Y:S01]  /*0cf0*/  P2R R11, PR, RZ, 0x2 ;  /* 0x00000002ff0b7803 */ /* 0x000fe20000000000 */
[----:B------:R-:W-:Y:S01]  /*0d00*/  IMAD.MOV.U32 R17, RZ, RZ, RZ ;  /* 0x000000ffff117224 */ /* 0x000fe200078e00ff */
[----:B------:R-:W-:Y:S01]  /*0d10*/  LEA.HI R43, R41, R41, RZ, 0x3 ;  /* 0x00000029292b7211 */ /* 0x000fe200078f18ff */
[----:B------:R1:W2:Y:S01]  /*0d20*/  @P3 LDG.E.EL R20, desc[UR6][R44.64] ;  /* 0x000000062c143981 */ /* 0x0002a2000c2e1900 */
[----:B------:R-:W-:Y:S02]  /*0d30*/  ISETP.LT.AND P1, PT, R5, UR8, !P0 ;  /* 0x0000000805007c0c */ /* 0x000fe4000c721270 */
[----:B------:R-:W-:Y:S01]  /*0d40*/  IADD3 R5, PT, PT, R42, R39, RZ ;  /* 0x000000272a057210 */ /* 0x000fe20007ffe0ff */
[----:B0-----:R-:W-:Y:S01]  /*0d50*/  IMAD.WIDE R36, R26, 0x4, R12 ;  /* 0x000000041a247825 */ /* 0x001fe200078e020c */
[----:B------:R-:W-:-:S02]  /*0d60*/  ISETP.LT.AND P0, PT, R40, UR8, !P0 ;  /* 0x0000000828007c0c */ /* 0x000fc4000c701270 */
[----:B-1----:R-:W-:Y:S01]  /*0d70*/  LOP3.LUT R44, R43, 0xfffffff8, RZ, 0xc0, !PT ;  /* 0xfffffff82b2c7812 */ /* 0x002fe200078ec0ff */
[----:B------:R-:W-:Y:S01]  /*0d80*/  IMAD R40, R6, 0x190, R7 ;  /* 0x0000019006287824 */ /* 0x000fe200078e0207 */
[----:B------:R0:W2:Y:S01]  /*0d90*/  @P2 LDG.E.EL R17, desc[UR6][R36.64] ;  /* 0x0000000624112981 */ /* 0x0000a2000c2e1900 */
[----:B------:R-:W-:Y:S01]  /*0da0*/  IMAD.MOV.U32 R39, RZ, RZ, RZ ;  /* 0x000000ffff277224 */ /* 0x000fe200078e00ff */
[----:B------:R-:W-:Y:S01]  /*0db0*/  IADD3 R43, PT, PT, R41, -R44, RZ ;  /* 0x8000002c292b7210 */ /* 0x000fe20007ffe0ff */
[----:B------:R-:W-:Y:S01]  /*0dc0*/  IMAD.WIDE R6, R5, 0x4, R12 ;  /* 0x0000000405067825 */ /* 0x000fe200078e020c */
[----:B------:R-:W-:-:S03]  /*0dd0*/  SHF.R.S32.HI R38, RZ, 0x7, R38 ;  /* 0x00000007ff267819 */ /* 0x000fc60000011426 */
[--C-:B------:R-:W-:Y:S01]  /*0de0*/  IMAD R41, R0, 0x8, R40.reuse ;  /* 0x0000000800297824 */ /* 0x100fe200078e0228 */
[----:B------:R1:W2:Y:S01]  /*0df0*/  @P2 LDG.E.EL R39, desc[UR6][R6.64] ;  /* 0x0000000606272981 */ /* 0x0002a2000c2e1900 */
[----:B0-----:R-:W-:Y:S02]  /*0e00*/  HFMA2 R36, -RZ, RZ, 0, 0 ;  /* 0x00000000ff247431 */ /* 0x001fe400000001ff */
[----:B------:R-:W-:Y:S02]  /*0e10*/  IMAD.IADD R40, R42, 0x1, R40 ;  /* 0x000000012a287824 */ /* 0x000fe400078e0228 */
[----:B------:R-:W-:Y:S02]  /*0e20*/  IMAD R37, R38, 0x190, R43 ;  /* 0x0000019026257824 */ /* 0x000fe400078e022b */
[----:B-1----:R-:W-:Y:S01]  /*0e30*/  IMAD.WIDE R6, R41, 0x4, R12 ;  /* 0x0000000429067825 */ /* 0x002fe200078e020c */
[----:B------:R-:W-:-:S04]  /*0e40*/  MOV R38, RZ ;  /* 0x000000ff00267202 */ /* 0x000fc80000000f00 */
[----:B------:R0:W2:Y:S01]  /*0e50*/  @P1 LDG.E.EL R36, desc[UR6][R6.64] ;  /* 0x0000000606241981 */ /* 0x0000a2000c2e1900 */
[----:B------:R-:W-:Y:S01]  /*0e60*/  IMAD R43, R0, 0x8, R37 ;  /* 0x00000008002b7824 */ /* 0x000fe200078e0225 */
[----:B------:R-:W-:Y:S01]  /*0e70*/  IADD3 R42, PT, PT, R42, R37, RZ ;  /* 0x000000252a2a7210 */ /* 0x000fe20007ffe0ff */
[----:B------:R-:W-:Y:S02]  /*0e80*/  IMAD.MOV.U32 R37, RZ, RZ, RZ ;  /* 0x000000ffff257224 */ /* 0x000fe400078e00ff */
[----:B0-----:R-:W-:-:S05]  /*0e90*/  IMAD.WIDE R6, R40, 0x4, R12 ;  /* 0x0000000428067825 */ /* 0x001fca00078e020c */
[----:B------:R0:W2:Y:S02]  /*0ea0*/  @P1 LDG.E.EL R38, desc[UR6][R6.64] ;  /* 0x0000000606261981 */ /* 0x0000a4000c2e1900 */
[----:B0-----:R-:W-:-:S05]  /*0eb0*/  IMAD.WIDE R6, R43, 0x4, R12 ;  /* 0x000000042b067825 */ /* 0x001fca00078e020c */
[----:B------:R0:W2:Y:S02]  /*0ec0*/  @P0 LDG.E.EL R37, desc[UR6][R6.64] ;  /* 0x0000000606250981 */ /* 0x0000a4000c2e1900 */
[----:B0-----:R-:W0:Y:S01]  /*0ed0*/  LDC.64 R6, c[0x0][0x390] ;  /* 0x0000e400ff067b82 */ /* 0x001e220000000a00 */
[----:B------:R-:W-:Y:S02]  /*0ee0*/  P2R R31, PR, RZ, 0x40 ;  /* 0x00000040ff1f7803 */ /* 0x000fe40000000000 */
[----:B------:R-:W-:Y:S02]  /*0ef0*/  CS2R R44, SRZ ;  /* 0x00000000002c7805 */ /* 0x000fe4000001ff00 */
[----:B------:R-:W-:Y:S01]  /*0f00*/  ISETP.NE.AND P6, PT, R11, RZ, PT ;  /* 0x000000ff0b00720c */ /* 0x000fe20003fc5270 */
[----:B------:R-:W-:-:S05]  /*0f10*/  IMAD.WIDE R12, R42, 0x4, R12 ;  /* 0x000000042a0c7825 */ /* 0x000fca00078e020c */
[----:B------:R0:W2:Y:S02]  /*0f20*/  @P0 LDG.E.EL R44, desc[UR6][R12.64] ;  /* 0x000000060c2c0981 */ /* 0x0000a4000c2e1900 */
[----:B0-----:R-:W-:-:S04]  /*0f30*/  IMAD.WIDE R12, R35, 0x4, R6 ;  /* 0x00000004230c7825 */ /* 0x001fc800078e0206 */
[----:B------:R-:W-:Y:S01]  /*0f40*/  HFMA2 R35, -RZ, RZ, 0, 0 ;  /* 0x00000000ff237431 */ /* 0x000fe200000001ff */
[----:B------:R0:W5:Y:S02]  /*0f50*/  @P6 LDG.E.EL R45, desc[UR6][R12.64] ;  /* 0x000000060c2d6981 */ /* 0x000164000c2e1900 */
[----:B0-----:R-:W-:-:S05]  /*0f60*/  IMAD.WIDE R12, R32, 0x4, R6 ;  /* 0x00000004200c7825 */ /* 0x001fca00078e0206 */
[----:B------:R0:W2:Y:S01]  /*0f70*/  @P6 LDG.E.EL R35, desc[UR6][R12.64] ;  /* 0x000000060c236981 */ /* 0x0000a2000c2e1900 */
[----:B------:R-:W-:Y:S01]  /*0f80*/  ISETP.NE.AND P6, PT, R31, RZ, PT ;  /* 0x000000ff1f00720c */ /* 0x000fe20003fc5270 */
[----:B------:R-:W-:Y:S02]  /*0f90*/  IMAD.MOV.U32 R31, RZ, RZ, RZ ;  /* 0x000000ffff1f7224 */ /* 0x000fe400078e00ff */
[----:B0-----:R-:W-:Y:S01]  /*0fa0*/  IMAD.WIDE R12, R15, 0x4, R6 ;  /* 0x000000040f0c7825 */ /* 0x001fe200078e0206 */
[----:B------:R-:W-:-:S09]  /*0fb0*/  MOV R15, RZ ;  /* 0x000000ff000f7202 */ /* 0x000fd20000000f00 */
[----:B------:R0:W2:Y:S02]  /*0fc0*/  @P6 LDG.E.EL R31, desc[UR6][R12.64] ;  /* 0x000000060c1f6981 */ /* 0x0000a4000c2e1900 */
[----:B0-----:R-:W-:Y:S01]  /*0fd0*/  IMAD.WIDE R12, R21, 0x4, R6 ;  /* 0x00000004150c7825 */ /* 0x001fe200078e0206 */
[----:B------:R-:W-:-:S04]  /*0fe0*/  P2R R21, PR, RZ, 0x40 ;  /* 0x00000040ff157803 */ /* 0x000fc80000000000 */
[----:B------:R0:W2:Y:S01]  /*0ff0*/  @P6 LDG.E.EL R15, desc[UR6][R12.64] ;  /* 0x000000060c0f6981 */ /* 0x0000a2000c2e1900 */
[----:B------:R-:W-:Y:S01]  /*1000*/  ISETP.NE.AND P6, PT, R11, RZ, PT ;  /* 0x000000ff0b00720c */ /* 0x000fe20003fc5270 */
[----:B------:R-:W-:Y:S02]  /*1010*/  IMAD.MOV.U32 R11, RZ, RZ, RZ ;  /* 0x000000ffff0b7224 */ /* 0x000fe400078e00ff */
[----:B0-----:R-:W-:-:S04]  /*1020*/  IMAD.WIDE R12, R22, 0x4, R6 ;  /* 0x00000004160c7825 */ /* 0x001fc800078e0206 */
[----:B------:R-:W-:Y:S01]  /*1030*/  HFMA2 R22, -RZ, RZ, 0, 0 ;  /* 0x00000000ff167431 */ /* 0x000fe200000001ff */
[----:B------:R0:W2:Y:S01]  /*1040*/  @P5 LDG.E.EL R11, desc[UR6][R12.64] ;  /* 0x000000060c0b5981 */ /* 0x0000a2000c2e1900 */
[----:B------:R-:W-:Y:S02]  /*1050*/  IMAD.MOV.U32 R32, RZ, RZ, RZ ;  /* 0x000000ffff207224 */ /* 0x000fe400078e00ff */
[----:B0-----:R-:W-:-:S05]  /*1060*/  IMAD.WIDE R12, R34, 0x4, R6 ;  /* 0x00000004220c7825 */ /* 0x001fca00078e0206 */
[----:B------:R0:W2:Y:S02]  /*1070*/  @P5 LDG.E.EL R22, desc[UR6][R12.64] ;  /* 0x000000060c165981 */ /* 0x0000a4000c2e1900 */
[----:B0-----:R-:W-:Y:S01]  /*1080*/  IMAD.WIDE R12, R24, 0x4, R6 ;  /* 0x00000004180c7825 */ /* 0x001fe200078e0206 */
[----:B------:R-:W-:-:S04]  /*1090*/  MOV R24, RZ ;  /* 0x000000ff00187202 */ /* 0x000fc80000000f00 */
[----:B------:R0:W2:Y:S02]  /*10a0*/  @P4 LDG.E.EL R32, desc[UR6][R12.64] ;  /* 0x000000060c204981 */ /* 0x0000a4000c2e1900 */
[----:B0-----:R-:W-:-:S04]  /*10b0*/  IMAD.WIDE R12, R25, 0x4, R6 ;  /* 0x00000004190c7825 */ /* 0x001fc800078e0206 */
[----:B------:R-:W-:Y:S01]  /*10c0*/  IMAD.MOV.U32 R25, RZ, RZ, RZ ;  /* 0x000000ffff197224 */ /* 0x000fe200078e00ff */
[----:B------:R0:W2:Y:S02]  /*10d0*/  @P4 LDG.E.EL R24, desc[UR6][R12.64] ;  /* 0x000000060c184981 */ /* 0x0000a4000c2e1900 */
[----:B0-----:R-:W-:-:S04]  /*10e0*/  IMAD.WIDE R12, R28, 0x4, R6 ;  /* 0x000000041c0c7825 */ /* 0x001fc800078e0206 */
[----:B------:R-:W-:Y:S01]  /*10f0*/  HFMA2 R28, -RZ, RZ, 0, 0 ;  /* 0x00000000ff1c7431 */ /* 0x000fe200000001ff */
[----:B------:R0:W2:Y:S02]  /*1100*/  @P3 LDG.E.EL R25, desc[UR6][R12.64] ;  /* 0x000000060c193981 */ /* 0x0000a4000c2e1900 */
[----:B0-----:R-:W-:-:S04]  /*1110*/  IMAD.WIDE R12, R30, 0x4, R6 ;  /* 0x000000041e0c7825 */ /* 0x001fc800078e0206 */
[----:B------:R-:W-:Y:S01]  /*1120*/  IMAD.MOV.U32 R30, RZ, RZ, RZ ;  /* 0x000000ffff1e7224 */ /* 0x000fe200078e00ff */
[----:B------:R0:W2:Y:S02]  /*1130*/  @P3 LDG.E.EL R28, desc[UR6][R12.64] ;  /* 0x000000060c1c3981 */ /* 0x0000a4000c2e1900 */
[----:B0-----:R-:W-:Y:S01]  /*1140*/  IMAD.WIDE R12, R26, 0x4, R6 ;  /* 0x000000041a0c7825 */ /* 0x001fe200078e0206 */
[----:B------:R-:W-:-:S04]  /*1150*/  MOV R26, RZ ;  /* 0x000000ff001a7202 */ /* 0x000fc80000000f00 */
[----:B------:R0:W2:Y:S02]  /*1160*/  @P2 LDG.E.EL R30, desc[UR6][R12.64] ;  /* 0x000000060c1e2981 */ /* 0x0000a4000c2e1900 */
[----:B0-----:R-:W-:-:S04]  /*1170*/  IMAD.WIDE R12, R5, 0x4, R6 ;  /* 0x00000004050c7825 */ /* 0x001fc800078e0206 */
[----:B------:R-:W-:Y:S01]  /*1180*/  IMAD.MOV.U32 R5, RZ, RZ, RZ ;  /* 0x000000ffff057224 */ /* 0x000fe200078e00ff */
[----:B------:R0:W2:Y:S02]  /*1190*/  @P2 LDG.E.EL R26, desc[UR6][R12.64] ;  /* 0x000000060c1a2981 */ /* 0x0000a4000c2e1900 */
[----:B0-----:R-:W-:-:S05]  /*11a0*/  IMAD.WIDE R12, R41, 0x4, R6 ;  /* 0x00000004290c7825 */ /* 0x001fca00078e0206 */
[----:B------:R0:W2:Y:S01]  /*11b0*/  @P1 LDG.E.EL R5, desc[UR6][R12.64] ;  /* 0x000000060c051981 */ /* 0x0000a2000c2e1900 */
[----:B------:R-:W-:-:S04]  /*11c0*/  IMAD.WIDE R40, R40, 0x4, R6 ;  /* 0x0000000428287825 */ /* 0x000fc800078e0206 */
[----:B0-----:R-:W-:Y:S01]  /*11d0*/  HFMA2 R12, -RZ, RZ, 0, 0 ;  /* 0x00000000ff0c7431 */ /* 0x001fe200000001ff */
[----:B------:R-:W-:-:S05]  /*11e0*/  MOV R34, RZ ;  /* 0x000000ff00227202 */ /* 0x000fca0000000f00 */
[----:B------:R0:W2:Y:S02]  /*11f0*/  @P1 LDG.E.EL R12, desc[UR6][R40.64] ;  /* 0x00000006280c1981 */ /* 0x0000a4000c2e1900 */
[----:B0-----:R-:W-:-:S04]  /*1200*/  IMAD.WIDE R40, R43, 0x4, R6 ;  /* 0x000000042b287825 */ /* 0x001fc800078e0206 */
[----:B------:R-:W-:Y:S01]  /*1210*/  IMAD.WIDE R6, R42, 0x4, R6 ;  /* 0x000000042a067825 */ /* 0x000fe200078e0206 */
[----:B------:R-:W2:Y:S03]  /*1220*/  @P0 LDG.E.EL R34, desc[UR6][R40.64] ;  /* 0x0000000628220981 */ /* 0x000ea6000c2e1900 */
[----:B------:R-:W-:-:S06]  /*1230*/  IMAD.MOV.U32 R42, RZ, RZ, RZ ;  /* 0x000000ffff2a7224 */ /* 0x000fcc00078e00ff */
[----:B------:R0:W2:Y:S01]  /*1240*/  @P0 LDG.E.EL R42, desc[UR6][R6.64] ;  /* 0x00000006062a0981 */ /* 0x0000a2000c2e1900 */
[----:B------:R-:W-:-:S05]  /*1250*/  IMAD R3, R3, 0x11, R4 ;  /* 0x0000001103037824 */ /* 0x000fca00078e0204 */
[----:B------:R-:W-:-:S05]  /*1260*/  LEA R3, R3, UR4, 0x2 ;  /* 0x0000000403037c11 */ /* 0x000fca000f8e10ff */
[----:B------:R-:W3:Y:S04]  /*1270*/  LDS R4, [R3+0x4] ;  /* 0x0000040003047984 */ /* 0x000ee80000000800 */
[----:B------:R-:W4:Y:S01]  /*1280*/  LDS R43, [R3] ;  /* 0x00000000032b7984 */ /* 0x000f220000000800 */
[----:B------:R-:W-:-:S03]  /*1290*/  HFMA2 R13, -RZ, RZ, 1.375, 0 ;  /* 0x3d800000ff0d7431 */ /* 0x000fc600000001ff */
[----:B0-----:R-:W0:Y:S04]  /*12a0*/  LDS R7, [R3+0x880] ;  /* 0x0008800003077984 */ /* 0x001e280000000800 */
[----:B------:R-:W1:Y:S04]  /*12b0*/  LDS R6, [R3+0x884] ;  /* 0x0008840003067984 */ /* 0x000e680000000800 */
[----:B------:R-:W-:Y:S01]  /*12c0*/  LDS R41, [R3+0x1980] ;  /* 0x0019800003297984 */ /* 0x000fe20000000800 */
[----:B---3--:R-:W-:Y:S02]  /*12d0*/  FADD R18, R4, -R18 ;  /* 0x8000001204127221 */ /* 0x008fe40000000000 */
[----:B------:R-:W3:Y:S01]  /*12e0*/  S2R R4, SR_TID.X ;  /* 0x0000000000047919 */ /* 0x000ee20000002100 */
[----:B----4-:R-:W-:-:S02]  /*12f0*/  FADD R40, R43, -R14 ;  /* 0x8000000e2b287221 */ /* 0x010fc40000000000 */
[----:B------:R-:W4:Y:S01]  /*1300*/  LDS R14, [R3+0x1104] ;  /* 0x00110400030e7984 */ /* 0x000f220000000800 */
[----:B-----5:R-:W-:-:S06]  /*1310*/  FFMA R45, R45, R13, 9.9999997473787516356e-06 ;  /* 0x3727c5ac2d2d7423 */ /* 0x020fcc000000000d */
[----:B------:R-:W5:Y:S01]  /*1320*/  MUFU.RSQ R45, R45 ;  /* 0x0000002d002d7308 */ /* 0x000f620000001400 */
[----:B--2---:R-:W-:-:S07]  /*1330*/  FFMA R35, R35, R13, 9.9999997473787516356e-06 ;  /* 0x3727c5ac23237423 */ /* 0x004fce000000000d */
[----:B------:R-:W2:Y:S01]  /*1340*/  MUFU.RSQ R35, R35 ;  /* 0x0000002300237308 */ /* 0x000ea20000001400 */
[-C--:B------:R-:W-:Y:S01]  /*1350*/  FFMA R31, R31, R13.reuse, 9.9999997473787516356e-06 ;  /* 0x3727c5ac1f1f7423 */ /* 0x080fe2000000000d */
[----:B-----5:R-:W-:Y:S01]  /*1360*/  FMUL R45, R45, R40 ;  /* 0x000000282d2d7220 */ /* 0x020fe20000400000 */
[-C--:B------:R-:W-:Y:S01]  /*1370*/  FFMA R15, R15, R13.reuse, 9.9999997473787516356e-06 ;  /* 0x3727c5ac0f0f7423 */ /* 0x080fe2000000000d */
[----:B--2---:R-:W-:Y:S02]  /*1380*/  FMUL R40, R35, R18 ;  /* 0x0000001223287220 */ /* 0x004fe40000400000 */
[----:B------:R-:W-:Y:S01]  /*1390*/  LDS R18, [R3+0x1984] ;  /* 0x0019840003127984 */ /* 0x000fe20000000800 */
[-C--:B------:R-:W-:Y:S01]  /*13a0*/  FFMA R11, R11, R13.reuse, 9.9999997473787516356e-06 ;  /* 0x3727c5ac0b0b7423 */ /* 0x080fe2000000000d */
        /* <DEDUP_REMOVED lines=10> */
[----:B------:R-:W-:Y:S01]  /*1450*/  FFMA R42, R42, R13, 9.9999997473787516356e-06 ;  /* 0x3727c5ac2a2a7423 */ /* 0x000fe2000000000d */
[----:B------:R-:W2:Y:S01]  /*1460*/  MUFU.RSQ R31, R31 ;  /* 0x0000001f001f7308 */ /* 0x000ea20000001400 */
[----:B------:R-:W5:Y:S01]  /*1470*/  LDS R13, [R3+0x1100] ;  /* 0x00110000030d7984 */ /* 0x000f620000000800 */
[----:B0-----:R-:W-:Y:S01]  /*1480*/  FADD R10, R7, -R10 ;  /* 0x8000000a070a7221 */ /* 0x001fe20000000000 */
[----:B-1----:R-:W-:Y:S01]  /*1490*/  FADD R29, R6, -R29 ;  /* 0x8000001d061d7221 */ /* 0x002fe20000000000 */
[----:B---3--:R-:W-:Y:S01]  /*14a0*/  SHF.R.U32.HI R6, RZ, 0x3, R4 ;  /* 0x00000003ff067819 */ /* 0x008fe20000011604 */
[----:B----4-:R-:W-:Y:S01]  /*14b0*/  FADD R23, R14, -R23 ;  /* 0x800000170e177221 */ /* 0x010fe20000000000 */
[----:B------:R-:W-:Y:S01]  /*14c0*/  SHF.L.U32 R7, R4, 0x1, RZ ;  /* 0x0000000104077819 */ /* 0x000fe200000006ff */
[----:B------:R-:W-:Y:S01]  /*14d0*/  LDS R14, [R3+0x2a84] ;  /* 0x002a8400030e7984 */ /* 0x000fe20000000800 */
[----:B------:R-:W0:Y:S01]  /*14e0*/  MUFU.RSQ R15, R15 ;  /* 0x0000000f000f7308 */ /* 0x000e220000001400 */
[----:B------:R-:W-:-:S02]  /*14f0*/  SGXT.U32 R6, R6, 0x5 ;  /* 0x000000050606781a */ /* 0x000fc40000000000 */
[----:B------:R-:W-:Y:S05]  /*1500*/  LDS R35, [R3+0x3304] ;  /* 0x0033040003237984 */ /* 0x000fea0000000800 */
[----:B------:R-:W-:Y:S01]  /*1510*/  MUFU.RSQ R11, R11 ;  /* 0x0000000b000b7308 */ /* 0x000fe20000001400 */
[----:B------:R-:W-:-:S07]  /*1520*/  LOP3.LUT R7, R7, 0xe, RZ, 0xc0, !PT ;  /* 0x0000000e07077812 */ /* 0x000fce00078ec0ff */
[----:B------:R-:W1:Y:S01]  /*1530*/  MUFU.RSQ R22, R22 ;  /* 0x0000001600167308 */ /* 0x000e620000001400 */
[----:B------:R-:W-:Y:S02]  /*1540*/  IMAD R6, R7, 0x101, R6 ;  /* 0x0000010107067824 */ /* 0x000fe400078e0206 */
[----:B------:R-:W3:Y:S01]  /*1550*/  LDS R7, [R3+0x2200] ;  /* 0x0022000003077984 */ /* 0x000ee20000000800 */
[----:B--2---:R-:W-:Y:S01]  /*1560*/  FMUL R31, R31, R10 ;  /* 0x0000000a1f1f7220 */ /* 0x004fe20000400000 */
[----:B0-----:R-:W-:Y:S02]  /*1570*/  FMUL R15, R15, R29 ;  /* 0x0000001d0f0f7220 */ /* 0x001fe40000400000 */
[----:B------:R-:W-:Y:S01]  /*1580*/  LDS R29, [R3+0x3b80] ;  /* 0x003b8000031d7984 */ /* 0x000fe20000000800 */
[----:B-----5:R-:W-:Y:S01]  /*1590*/  FADD R16, R13, -R16 ;  /* 0x800000100d107221 */ /* 0x020fe20000000000 */
[----:B-1----:R-:W-:Y:S02]  /*15a0*/  FMUL R10, R22, R23 ;  /* 0x00000017160a7220 */ /* 0x002fe40000400000 */
[----:B------:R-:W-:Y:S01]  /*15b0*/  LDS R13, [R3+0x3300] ;  /* 0x00330000030d7984 */ /* 0x000fe20000000800 */
[----:B------:R-:W-:-:S03]  /*15c0*/  FMUL R11, R11, R16 ;  /* 0x000000100b0b7220 */ /* 0x000fc60000400000 */
[----:B------:R-:W0:Y:S04]  /*15d0*/  LDS R22, [R3+0x2204] ;  /* 0x0022040003167984 */ /* 0x000e280000000800 */
[----:B------:R-:W1:Y:S04]  /*15e0*/  LDS R16, [R3+0x2a80] ;  /* 0x002a800003107984 */ /* 0x000e680000000800 */
[----:B------:R-:W2:Y:S01]  /*15f0*/  LDS R23, [R3+0x3b84] ;  /* 0x003b840003177984 */ /* 0x000ea20000000800 */
[----:B------:R-:W-:Y:S02]  /*1600*/  FADD R27, R18, -R27 ;  /* 0x8000001b121b7221 */ /* 0x000fe40000000000 */
[----:B------:R-:W4:Y:S01]  /*1610*/  S2R R18, SR_CgaCtaId ;  /* 0x0000000000127919 */ /* 0x000f220000008800 */
[----:B------:R-:W5:Y:S08]  /*1620*/  MUFU.RSQ R32, R32 ;  /* 0x0000002000207308 */ /* 0x000f700000001400 */
[----:B------:R-:W5:Y:S01]  /*1630*/  MUFU.RSQ R24, R24 ;  /* 0x0000001800187308 */ /* 0x000f620000001400 */
[----:B---3--:R-:W-:-:S07]  /*1640*/  FADD R20, R7, -R20 ;  /* 0x8000001407147221 */ /* 0x008fce0000000000 */
[----:B------:R-:W3:Y:S08]  /*1650*/  MUFU.RSQ R25, R25 ;  /* 0x0000001900197308 */ /* 0x000ef00000001400 */
[----:B------:R-:W3:Y:S08]  /*1660*/  MUFU.RSQ R28, R28 ;  /* 0x0000001c001c7308 */ /* 0x000ef00000001400 */
[----:B------:R-:W3:Y:S08]  /*1670*/  MUFU.RSQ R30, R30 ;  /* 0x0000001e001e7308 */ /* 0x000ef00000001400 */
[----:B------:R-:W3:Y:S08]  /*1680*/  MUFU.RSQ R26, R26 ;  /* 0x0000001a001a7308 */ /* 0x000ef00000001400 */
[----:B------:R-:W3:Y:S08]  /*1690*/  MUFU.RSQ R5, R5 ;  /* 0x0000000500057308 */ /* 0x000ef00000001400 */
[----:B------:R-:W3:Y:S08]  /*16a0*/  MUFU.RSQ R12, R12 ;  /* 0x0000000c000c7308 */ /* 0x000ef00000001400 */
[----:B------:R-:W3:Y:S08]  /*16b0*/  MUFU.RSQ R34, R34 ;  /* 0x0000002200227308 */ /* 0x000ef00000001400 */
[----:B------:R-:W3:Y:S01]  /*16c0*/  MUFU.RSQ R42, R42 ;  /* 0x0000002a002a7308 */ /* 0x000ee20000001400 */
[----:B------:R-:W-:Y:S01]  /*16d0*/  MOV R7, 0x400 ;  /* 0x0000040000077802 */ /* 0x000fe20000000f00 */
[----:B------:R-:W-:Y:S01]  /*16e0*/  FADD R33, R41, -R33 ;  /* 0x8000002129217221 */ /* 0x000fe20000000000 */
[----:B0-----:R-:W-:Y:S01]  /*16f0*/  FADD R19, R22, -R19 ;  /* 0x8000001316137221 */ /* 0x001fe20000000000 */
[----:B-1----:R-:W-:Y:S01]  /*1700*/  FADD R17, R16, -R17 ;  /* 0x8000001110117221 */ /* 0x002fe20000000000 */
[----:B----4-:R-:W-:Y:S01]  /*1710*/  LEA R7, R18, R7, 0x18 ;  /* 0x0000000712077211 */ /* 0x010fe200078ec0ff */
[----:B------:R-:W-:Y:S01]  /*1720*/  FADD R39, R14, -R39 ;  /* 0x800000270e277221 */ /* 0x000fe20000000000 */
[----:B------:R-:W-:Y:S01]  /*1730*/  FADD R36, R13, -R36 ;  /* 0x800000240d247221 */ /* 0x000fe20000000000 */
[----:B------:R-:W-:Y:S01]  /*1740*/  FADD R35, R35, -R38 ;  /* 0x8000002623237221 */ /* 0x000fe20000000000 */
[----:B------:R-:W-:Y:S01]  /*1750*/  FADD R29, R29, -R37 ;  /* 0x800000251d1d7221 */ /* 0x000fe20000000000 */
[----:B--2---:R-:W-:Y:S01]  /*1760*/  FADD R23, R23, -R44 ;  /* 0x8000002c17177221 */ /* 0x004fe20000000000 */
[----:B-----5:R-:W-:Y:S01]  /*1770*/  FMUL R32, R32, R33 ;  /* 0x0000002120207220 */ /* 0x020fe20000400000 */
[----:B------:R-:W-:Y:S01]  /*1780*/  FMUL R27, R24, R27 ;  /* 0x0000001b181b7220 */ /* 0x000fe20000400000 */
[----:B---3--:R-:W-:Y:S01]  /*1790*/  FMUL R25, R25, R20 ;  /* 0x0000001419197220 */ /* 0x008fe20000400000 */
[----:B------:R-:W-:Y:S01]  /*17a0*/  FMUL R19, R28, R19 ;  /* 0x000000131c137220 */ /* 0x000fe20000400000 */
[----:B------:R-:W-:Y:S01]  /*17b0*/  FMUL R17, R30, R17 ;  /* 0x000000111e117220 */ /* 0x000fe20000400000 */
[----:B------:R-:W-:Y:S01]  /*17c0*/  FMUL R26, R26, R39 ;  /* 0x000000271a1a7220 */ /* 0x000fe20000400000 */
[----:B------:R-:W-:Y:S01]  /*17d0*/  FMUL R5, R5, R36 ;  /* 0x0000002405057220 */ /* 0x000fe20000400000 */
[----:B------:R-:W-:Y:S01]  /*17e0*/  IMAD R6, R6, 0x4, R7 ;  /* 0x0000000406067824 */ /* 0x000fe200078e0207 */
[----:B------:R-:W-:Y:S01]  /*17f0*/  BAR.SYNC.DEFER_BLOCKING 0x0 ;  /* 0x0000000000007b1d */ /* 0x000fe20000010000 */
[----:B------:R-:W-:Y:S01]  /*1800*/  FMUL R12, R12, R35 ;  /* 0x000000230c0c7220 */ /* 0x000fe20000400000 */
[----:B------:R-:W-:Y:S01]  /*1810*/  FMUL R29, R34, R29 ;  /* 0x0000001d221d7220 */ /* 0x000fe20000400000 */
[----:B------:R-:W-:Y:S01]  /*1820*/  FMUL R23, R42, R23 ;  /* 0x000000172a177220 */ /* 0x000fe20000400000 */
[----:B------:R-:W-:-:S02]  /*1830*/  LOP3.LUT R42, R4, 0xff, RZ, 0xc0, !PT ;  /* 0x000000ff042a7812 */ /* 0x000fc400078ec0ff */
[----:B------:R-:W-:Y:S04]  /*1840*/  STS [R6], R45 ;  /* 0x0000002d06007388 */ /* 0x000fe80000000800 */
[----:B------:R-:W-:Y:S04]  /*1850*/  STS [R6+0x404], R40 ;  /* 0x0004042806007388 */ /* 0x000fe80000000800 */
[----:B------:R-:W-:Y:S04]  /*1860*/  STS [R6+0x80], R31 ;  /* 0x0000801f06007388 */ /* 0x000fe80000000800 */
[----:B------:R-:W-:Y:S04]  /*1870*/  STS [R6+0x484], R15 ;  /* 0x0004840f06007388 */ /* 0x000fe80000000800 */
[----:B------:R0:W-:Y:S04]  /*1880*/  STS [R6+0x100], R11 ;  /* 0x0001000b06007388 */ /* 0x0001e80000000800 */
[----:B------:R-:W-:Y:S04]  /*1890*/  STS [R6+0x504], R10 ;  /* 0x0005040a06007388 */ /* 0x000fe80000000800 */
        /* <DEDUP_REMOVED lines=9> */
[----:B------:R-:W-:Y:S01]  /*1930*/  STS [R6+0x784], R23 ;  /* 0x0007841706007388 */ /* 0x000fe20000000800 */
[----:B------:R-:W-:Y:S01]  /*1940*/  BAR.SYNC.DEFER_BLOCKING 0x0 ;  /* 0x0000000000007b1d */ /* 0x000fe20000010000 */
[----:B------:R-:W-:-:S05]  /*1950*/  LEA R4, R42, R7, 0x2 ;  /* 0x000000072a047211 */ /* 0x000fca00078e10ff */
[----:B------:R-:W1:Y:S04]  /*1960*/  LDS R10, [R4] ;  /* 0x00000000040a7984 */ /* 0x000e680000000800 */
[----:B------:R-:W2:Y:S04]  /*1970*/  LDS R14, [R4+0x404] ;  /* 0x00040400040e7984 */ /* 0x000ea80000000800 */
[----:B------:R-:W3:Y:S04]  /*1980*/  LDS R16, [R4+0x808] ;  /* 0x0008080004107984 */ /* 0x000ee80000000800 */
[----:B------:R-:W4:Y:S04]  /*1990*/  LDS R18, [R4+0xc0c] ;  /* 0x000c0c0004127984 */ /* 0x000f280000000800 */
[----:B------:R-:W5:Y:S04]  /*19a0*/  LDS R20, [R4+0x1010] ;  /* 0x0010100004147984 */ /* 0x000f680000000800 */
        /* <DEDUP_REMOVED lines=10> */
[----:B------:R5:W5:Y:S01]  /*1a50*/  LDS R38, [R4+0x3c3c] ;  /* 0x003c3c0004267984 */ /* 0x000b620000000800 */
[----:B0-----:R-:W-:-:S02]  /*1a60*/  IMAD R11, R42, 0x44, R7 ;  /* 0x000000442a0b7824 */ /* 0x001fc400078e0207 */
[-CC-:B-1----:R-:W-:Y:S01]  /*1a70*/  FFMA R10, R10, R8.reuse, R9.reuse ;  /* 0x000000080a0a7223 */ /* 0x182fe20000000009 */
[----:B------:R-:W-:Y:S01]  /*1a80*/  BAR.SYNC.DEFER_BLOCKING 0x0 ;  /* 0x0000000000007b1d */ /* 0x000fe20000010000 */
[-CC-:B--2---:R-:W-:Y:S01]  /*1a90*/  FFMA R14, R14, R8.reuse, R9.reuse ;  /* 0x000000080e0e7223 */ /* 0x184fe20000000009 */
[-CC-:B---3--:R-:W-:Y:S01]  /*1aa0*/  FFMA R16, R16, R8.reuse, R9.reuse ;  /* 0x0000000810107223 */ /* 0x188fe20000000009 */
[-CC-:B----4-:R-:W-:Y:S01]  /*1ab0*/  FFMA R18, R18, R8.reuse, R9.reuse ;  /* 0x0000000812127223 */ /* 0x190fe20000000009 */
[-CC-:B-----5:R-:W-:Y:S01]  /*1ac0*/  FFMA R20, R20, R8.reuse, R9.reuse ;  /* 0x0000000814147223 */ /* 0x1a0fe20000000009 */
[-CC-:B------:R-:W-:Y:S01]  /*1ad0*/  FFMA R22, R22, R8.reuse, R9.reuse ;  /* 0x0000000816167223 */ /* 0x180fe20000000009 */
[-CC-:B------:R-:W-:Y:S01]  /*1ae0*/  FFMA R24, R24, R8.reuse, R9.reuse ;  /* 0x0000000818187223 */ /* 0x180fe20000000009 */
[-CC-:B------:R-:W-:Y:S01]  /*1af0*/  FFMA R12, R12, R8.reuse, R9.reuse ;  /* 0x000000080c0c7223 */ /* 0x180fe20000000009 */
[-CC-:B------:R-:W-:Y:S01]  /*1b00*/  FFMA R26, R26, R8.reuse, R9.reuse ;  /* 0x000000081a1a7223 */ /* 0x180fe20000000009 */
[----:B------:R-:W0:Y:S01]  /*1b10*/  LDC.64 R4, c[0x0][0x3a8] ;  /* 0x0000ea00ff047b82 */ /* 0x000e220000000a00 */
[-CC-:B------:R-:W-:Y:S01]  /*1b20*/  FFMA R6, R6, R8.reuse, R9.reuse ;  /* 0x0000000806067223 */ /* 0x180fe20000000009 */
[-CC-:B------:R-:W-:Y:S01]  /*1b30*/  FFMA R28, R28, R8.reuse, R9.reuse ;  /* 0x000000081c1c7223 */ /* 0x180fe20000000009 */
[-CC-:B------:R-:W-:Y:S01]  /*1b40*/  FFMA R30, R30, R8.reuse, R9.reuse ;  /* 0x000000081e1e7223 */ /* 0x180fe20000000009 */
[-CC-:B------:R-:W-:Y:S01]  /*1b50*/  FFMA R32, R32, R8.reuse, R9.reuse ;  /* 0x0000000820207223 */ /* 0x180fe20000000009 */
[-CC-:B------:R-:W-:Y:S01]  /*1b60*/  FFMA R34, R34, R8.reuse, R9.reuse ;  /* 0x0000000822227223 */ /* 0x180fe20000000009 */
[-CC-:B------:R-:W-:Y:S01]  /*1b70*/  FFMA R36, R36, R8.reuse, R9.reuse ;  /* 0x0000000824247223 */ /* 0x180fe20000000009 */
[----:B------:R-:W-:Y:S01]  /*1b80*/  FFMA R38, R38, R8, R9 ;  /* 0x0000000826267223 */ /* 0x000fe20000000009 */
[----:B------:R-:W-:Y:S04]  /*1b90*/  STS [R11], R10 ;  /* 0x0000000a0b007388 */ /* 0x000fe80000000800 */
        /* <DEDUP_REMOVED lines=14> */
[----:B------:R-:W-:Y:S01]  /*1c80*/  STS [R11+0x3c], R38 ;  /* 0x00003c260b007388 */ /* 0x000fe20000000800 */
[----:B------:R-:W-:Y:S06]  /*1c90*/  BAR.SYNC.DEFER_BLOCKING 0x0 ;  /* 0x0000000000007b1d */ /* 0x000fec0000010000 */
[----:B------:R-:W-:Y:S04]  /*1ca0*/  LDS R8, [R3] ;  /* 0x0000000003087984 */ /* 0x000fe80000000800 */
[----:B------:R-:W1:Y:S01]  /*1cb0*/  LDS R9, [R3+0x4] ;  /* 0x0000040003097984 */ /* 0x000e620000000800 */
[----:B------:R-:W-:-:S03]  /*1cc0*/  IMAD R19, R2, 0x32, R0 ;  /* 0x0000003202137824 */ /* 0x000fc600078e0200 */
[----:B------:R-:W-:Y:S01]  /*1cd0*/  LDS R20, [R3+0x880] ;  /* 0x0008800003147984 */ /* 0x000fe20000000800 */
[----:B0-----:R-:W-:-:S03]  /*1ce0*/  IMAD.WIDE R6, R19, 0x4, R4 ;  /* 0x0000000413067825 */ /* 0x001fc600078e0204 */
[----:B------:R-:W-:Y:S04]  /*1cf0*/  LDS R22, [R3+0x1100] ;  /* 0x0011000003167984 */ /* 0x000fe80000000800 */
[----:B------:R-:W-:Y:S04]  /*1d00*/  LDS R23, [R3+0x1104] ;  /* 0x0011040003177984 */ /* 0x000fe80000000800 */
[----:B------:R-:W-:Y:S04]  /*1d10*/  LDS R24, [R3+0x1980] ;  /* 0x0019800003187984 */ /* 0x000fe80000000800 */
[----:B------:R-:W-:Y:S04]  /*1d20*/  LDS R25, [R3+0x1984] ;  /* 0x0019840003197984 */ /* 0x000fe80000000800 */
[----:B------:R-:W-:Y:S04]  /*1d30*/  LDS R26, [R3+0x2200] ;  /* 0x00220000031a7984 */ /* 0x000fe80000000800 */
[----:B------:R-:W-:Y:S04]  /*1d40*/  LDS R27, [R3+0x2204] ;  /* 0x00220400031b7984 */ /* 0x000fe80000000800 */
[----:B------:R-:W-:Y:S04]  /*1d50*/  LDS R28, [R3+0x2a80] ;  /* 0x002a8000031c7984 */ /* 0x000fe80000000800 */
[----:B------:R-:W-:Y:S04]  /*1d60*/  LDS R29, [R3+0x2a84] ;  /* 0x002a8400031d7984 */ /* 0x000fe80000000800 */
[----:B-1----:R0:W-:Y:S01]  /*1d70*/  @P6 STG.E.64 desc[UR6][R6.64], R8 ;  /* 0x0000000806006986 */ /* 0x0021e2000c101b06 */
[----:B------:R-:W-:-:S03]  /*1d80*/  ISETP.NE.AND P6, PT, R21, RZ, PT ;  /* 0x000000ff1500720c */ /* 0x000fc60003fc5270 */
[----:B------:R-:W1:Y:S04]  /*1d90*/  LDS R21, [R3+0x884] ;  /* 0x0008840003157984 */ /* 0x000e680000000800 */
[----:B------:R-:W-:Y:S04]  /*1da0*/  LDS R30, [R3+0x3300] ;  /* 0x00330000031e7984 */ /* 0x000fe80000000800 */
[----:B------:R-:W2:Y:S01]  /*1db0*/  LDS R31, [R3+0x3304] ;  /* 0x00330400031f7984 */ /* 0x000ea20000000800 */
[C---:B0-----:R-:W-:Y:S01]  /*1dc0*/  IADD3 R7, PT, PT, R19.reuse, 0x640, RZ ;  /* 0x0000064013077810 */ /* 0x041fe20007ffe0ff */
[C---:B------:R-:W-:Y:S01]  /*1dd0*/  VIADD R9, R19.reuse, 0xc80 ;  /* 0x00000c8013097836 */ /* 0x040fe20000000000 */
[----:B------:R-:W-:-:S02]  /*1de0*/  IADD3 R11, PT, PT, R19, 0x12c0, RZ ;  /* 0x000012c0130b7810 */ /* 0x000fc40007ffe0ff */
[----:B------:R-:W-:Y:S01]  /*1df0*/  IADD3 R13, PT, PT, R19, 0x1900, RZ ;  /* 0x00001900130d7810 */ /* 0x000fe20007ffe0ff */
[----:B------:R-:W-:Y:S01]  /*1e00*/  IMAD.WIDE R6, R7, 0x4, R4 ;  /* 0x0000000407067825 */ /* 0x000fe200078e0204 */
[----:B------:R-:W-:-:S03]  /*1e10*/  IADD3 R17, PT, PT, R19, 0x2580, RZ ;  /* 0x0000258013117810 */ /* 0x000fc60007ffe0ff */
[----:B------:R-:W-:Y:S02]  /*1e20*/  VIADD R15, R19, 0x1f40 ;  /* 0x00001f40130f7836 */ /* 0x000fe40000000000 */
[----:B------:R-:W-:-:S04]  /*1e30*/  IMAD.WIDE R8, R9, 0x4, R4 ;  /* 0x0000000409087825 */ /* 0x000fc800078e0204 */
[----:B------:R-:W-:-:S04]  /*1e40*/  IMAD.WIDE R10, R11, 0x4, R4 ;  /* 0x000000040b0a7825 */ /* 0x000fc800078e0204 */
[----:B------:R-:W-:-:S04]  /*1e50*/  IMAD.WIDE R12, R13, 0x4, R4 ;  /* 0x000000040d0c7825 */ /* 0x000fc800078e0204 */
[----:B------:R-:W-:-:S04]  /*1e60*/  IMAD.WIDE R14, R15, 0x4, R4 ;  /* 0x000000040f0e7825 */ /* 0x000fc800078e0204 */
[----:B------:R-:W-:Y:S01]  /*1e70*/  IMAD.WIDE R16, R17, 0x4, R4 ;  /* 0x0000000411107825 */ /* 0x000fe200078e0204 */
[----:B-1----:R0:W-:Y:S04]  /*1e80*/  @P6 STG.E.64 desc[UR6][R6.64], R20 ;  /* 0x0000001406006986 */ /* 0x0021e8000c101b06 */
[----:B------:R0:W-:Y:S04]  /*1e90*/  @P5 STG.E.64 desc[UR6][R8.64], R22 ;  /* 0x0000001608005986 */ /* 0x0001e8000c101b06 */
[----:B------:R0:W-:Y:S04]  /*1ea0*/  @P4 STG.E.64 desc[UR6][R10.64], R24 ;  /* 0x000000180a004986 */ /* 0x0001e8000c101b06 */
[----:B------:R0:W-:Y:S04]  /*1eb0*/  @P3 STG.E.64 desc[UR6][R12.64], R26 ;  /* 0x0000001a0c003986 */ /* 0x0001e8000c101b06 */
[----:B------:R0:W-:Y:S04]  /*1ec0*/  @P2 STG.E.64 desc[UR6][R14.64], R28 ;  /* 0x0000001c0e002986 */ /* 0x0001e8000c101b06 */
[----:B--2---:R0:W-:Y:S01]  /*1ed0*/  @P1 STG.E.64 desc[UR6][R16.64], R30 ;  /* 0x0000001e10001986 */ /* 0x0041e2000c101b06 */
[----:B------:R-:W-:Y:S05]  /*1ee0*/  @!P0 EXIT ;  /* 0x000000000000894d */ /* 0x000fea0003800000 */
[----:B0-----:R-:W-:Y:S01]  /*1ef0*/  LDS R6, [R3+0x3b80] ;  /* 0x003b800003067984 */ /* 0x001fe20000000800 */
[----:B------:R-:W-:-:S03]  /*1f00*/  IADD3 R19, PT, PT, R19, 0x2bc0, RZ ;  /* 0x00002bc013137810 */ /* 0x000fc60007ffe0ff */
[----:B------:R-:W0:Y:S02]  /*1f10*/  LDS R7, [R3+0x3b84] ;  /* 0x003b840003077984 */ /* 0x000e240000000800 */
[----:B------:R-:W-:-:S05]  /*1f20*/  IMAD.WIDE R4, R19, 0x4, R4 ;  /* 0x0000000413047825 */ /* 0x000fca00078e0204 */
[----:B0-----:R-:W-:Y:S01]  /*1f30*/  STG.E.64 desc[UR6][R4.64], R6 ;  /* 0x0000000604007986 */ /* 0x001fe2000c101b06 */
[----:B------:R-:W-:Y:S05]  /*1f40*/  EXIT ;  /* 0x000000000000794d */ /* 0x000fea0003800000 */
.L_x_0:
[----:B------:R-:W-:-:S00]  /*1f50*/  BRA `(.L_x_0) ;  /* 0xfffffffc00fc7947 */ /* 0x000fc0000383ffff */
[----:B------:R-:W-:-:S00]  /*1f60*/  NOP ;  /* 0x0000000000007918 */ /* 0x000fc00000000000 */
        /* <DEDUP_REMOVED lines=9> */
.L_x_1:


//--------------------- .nv.global.init           --------------------------
	.section	.nv.global.init,"aw",@progbits
.nv.global.init:
	.type		_$_str,@object
	.size		_$_str,(.L_0 - _$_str)
_$_str:
        /*0000*/ 	.byte	0x5f, 0x5f, 0x43, 0x55, 0x44, 0x41, 0x5f, 0x46, 0x54, 0x5a, 0x00
.L_0:


//--------------------- .nv.shared.triton_        --------------------------
	.section	.nv.shared.triton_,"aw",@nobits
	.sectionflags	@""
	.align	16
	.zero		1024


//--------------------- .nv.shared.reserved.0     --------------------------
	.section	.nv.shared.reserved.0,"aw",@nobits
	.weak		__nv_reservedSMEM_offset_0_alias
	.size		__nv_reservedSMEM_offset_0_alias, 0, 64
	.other		__nv_reservedSMEM_offset_0_alias,@"STO_CUDA_RESERVED_SHARED STV_DEFAULT"
__nv_reservedSMEM_offset_0_alias:
	.zero		0
	.zero		64


//--------------------- .nv.constant0.triton_     --------------------------
	.section	.nv.constant0.triton_,"a",@progbits
	.sectionflags	@""
	.align	4
.nv.constant0.triton_:
	.zero		952


//--------------------- SYMBOLS --------------------------

	.type		.nv.reservedSmem.offset0,@object
	.size		.nv.reservedSmem.offset0,0x4
	.type		.nv.reservedSmem.cap,@object
	.size		.nv.reservedSmem.cap,0x4
